	.target	sm_90a

	.elftype	@"ET_EXEC"


//--------------------- .note.nv.tkinfo           --------------------------
	.section	.note.nv.tkinfo,"",@"SHT_NOTE"
	.sectionflags	@"SHF_NOTE_NV_TKINFO"
	.tkinfo
        /*0018*/ 	.word	0x00000002
        /*0030*/ 	.string	""
        /*0030*/ 	.string	"ptxas"
        /*0030*/ 	.string	"Cuda compilation tools, release 13.0, V13.0.88"
        /*0030*/ 	.string	"Build cuda_13.0.r13.0/compiler.36424714_0"
        /*0030*/ 	.string	"-arch sm_90a -m 64 "



//--------------------- .note.nv.cuinfo           --------------------------
	.section	.note.nv.cuinfo,"",@"SHT_NOTE"
	.sectionflags	@"SHF_NOTE_NV_CUINFO"
        /*0018*/ 	.short	0x0002
        /*001a*/ 	.short	0x005a
        /*001c*/ 	.short	0x0082
	.zero		2


//--------------------- .nv.info                  --------------------------
	.section	.nv.info,"",@"SHT_CUDA_INFO"
	.align	4


	//----- nvinfo : EIATTR_REGCOUNT
	.align		4
        /*0000*/ 	.byte	0x04, 0x2f
        /*0002*/ 	.short	(.L_15 - .L_14)
	.align		4
.L_14:
        /*0004*/ 	.word	index@(_ZN7cutlass13device_kernelINS_4gemm6kernel13GemmUniversalIN4cute5tupleIJiiiiEEENS1_10collective13CollectiveMmaINS1_34MainloopSm90TmaGmmaWarpSpecializedILi4ENS5_IJNS4_1CILi1EEESB_SB_EEENS1_35KernelTmaWarpSpecializedCooperativeEEENS5_IJNSA_ILi128EEENSA_ILi64EEESG_EEENS_10tfloat32_tENS5_IJlSB_lEEESI_SJ_NS4_8TiledMMAINS4_8MMA_AtomIJNS4_4SM904GMMA29MMA_64x64x8_F32TF32TF32_SS_TNILNSN_7ScaleInE1ELSP_1EEEEEENS4_6LayoutINS5_IJNSA_ILi2EEESB_SB_EEENS5_IJSB_NSA_ILi0EEESV_EEEEENS5_IJNS4_10UnderscoreESY_SY_EEEEENS4_13SM90_TMA_LOADENS4_14ComposedLayoutINS4_7SwizzleILi3ELi4ELi3EEENS4_18smem_ptr_flag_bitsILi32EEENSS_INS5_IJNSA_ILi8EEENSA_ILi32EEEEEENS5_IJS18_SB_EEEEEEEvNS4_8identityES11_S1C_vS1D_EENS_8epilogue10collective6detail29Sm90TmaWarpSpecializedAdapterINS1G_15DefaultEpilogueISI_SJ_SJ_NS1F_6thread17LinearCombinationISI_Li1EffLNS1K_9ScaleType4KindE0ELNS_15FloatRoundStyleE2ESI_EENS1_15EpilogueDefaultEEEEEvvEEEEvNT_6ParamsE)
        /*0008*/ 	.word	0x000000a8


	//----- nvinfo : EIATTR_FRAME_SIZE
	.align		4
.L_15:
        /*000c*/ 	.byte	0x04, 0x11
        /*000e*/ 	.short	(.L_17 - .L_16)
	.align		4
.L_16:
        /*0010*/ 	.word	index@(_ZN7cutlass13device_kernelINS_4gemm6kernel13GemmUniversalIN4cute5tupleIJiiiiEEENS1_10collective13CollectiveMmaINS1_34MainloopSm90TmaGmmaWarpSpecializedILi4ENS5_IJNS4_1CILi1EEESB_SB_EEENS1_35KernelTmaWarpSpecializedCooperativeEEENS5_IJNSA_ILi128EEENSA_ILi64EEESG_EEENS_10tfloat32_tENS5_IJlSB_lEEESI_SJ_NS4_8TiledMMAINS4_8MMA_AtomIJNS4_4SM904GMMA29MMA_64x64x8_F32TF32TF32_SS_TNILNSN_7ScaleInE1ELSP_1EEEEEENS4_6LayoutINS5_IJNSA_ILi2EEESB_SB_EEENS5_IJSB_NSA_ILi0EEESV_EEEEENS5_IJNS4_10UnderscoreESY_SY_EEEEENS4_13SM90_TMA_LOADENS4_14ComposedLayoutINS4_7SwizzleILi3ELi4ELi3EEENS4_18smem_ptr_flag_bitsILi32EEENSS_INS5_IJNSA_ILi8EEENSA_ILi32EEEEEENS5_IJS18_SB_EEEEEEEvNS4_8identityES11_S1C_vS1D_EENS_8epilogue10collective6detail29Sm90TmaWarpSpecializedAdapterINS1G_15DefaultEpilogueISI_SJ_SJ_NS1F_6thread17LinearCombinationISI_Li1EffLNS1K_9ScaleType4KindE0ELNS_15FloatRoundStyleE2ESI_EENS1_15EpilogueDefaultEEEEEvvEEEEvNT_6ParamsE)
        /*0014*/ 	.word	0x00000000


	//----- nvinfo : EIATTR_MIN_STACK_SIZE
	.align		4
.L_17:
        /*0018*/ 	.byte	0x04, 0x12
        /*001a*/ 	.short	(.L_19 - .L_18)
	.align		4
.L_18:
        /*001c*/ 	.word	index@(_ZN7cutlass13device_kernelINS_4gemm6kernel13GemmUniversalIN4cute5tupleIJiiiiEEENS1_10collective13CollectiveMmaINS1_34MainloopSm90TmaGmmaWarpSpecializedILi4ENS5_IJNS4_1CILi1EEESB_SB_EEENS1_35KernelTmaWarpSpecializedCooperativeEEENS5_IJNSA_ILi128EEENSA_ILi64EEESG_EEENS_10tfloat32_tENS5_IJlSB_lEEESI_SJ_NS4_8TiledMMAINS4_8MMA_AtomIJNS4_4SM904GMMA29MMA_64x64x8_F32TF32TF32_SS_TNILNSN_7ScaleInE1ELSP_1EEEEEENS4_6LayoutINS5_IJNSA_ILi2EEESB_SB_EEENS5_IJSB_NSA_ILi0EEESV_EEEEENS5_IJNS4_10UnderscoreESY_SY_EEEEENS4_13SM90_TMA_LOADENS4_14ComposedLayoutINS4_7SwizzleILi3ELi4ELi3EEENS4_18smem_ptr_flag_bitsILi32EEENSS_INS5_IJNSA_ILi8EEENSA_ILi32EEEEEENS5_IJS18_SB_EEEEEEEvNS4_8identityES11_S1C_vS1D_EENS_8epilogue10collective6detail29Sm90TmaWarpSpecializedAdapterINS1G_15DefaultEpilogueISI_SJ_SJ_NS1F_6thread17LinearCombinationISI_Li1EffLNS1K_9ScaleType4KindE0ELNS_15FloatRoundStyleE2ESI_EENS1_15EpilogueDefaultEEEEEvvEEEEvNT_6ParamsE)
        /*0020*/ 	.word	0x00000000
.L_19:


//--------------------- .nv.compat                --------------------------
	.section	.nv.compat,"",@"SHT_CUDA_COMPAT_INFO"
	.align	4
        /*0000*/ 	.byte	0x02, 0x09, 0x01, 0x00, 0x02, 0x02, 0x04, 0x00, 0x02, 0x05, 0x05, 0x00, 0x03, 0x07, 0x01, 0x01
        /*0010*/ 	.byte	0x02, 0x03, 0x01, 0x00, 0x02, 0x06, 0x01, 0x00, 0x04, 0x0b, 0x08, 0x00, 0x00, 0x00, 0x00, 0x00
        /*0020*/ 	.byte	0x00, 0x00, 0x00, 0x00


//--------------------- .nv.info._ZN7cutlass13device_kernelINS_4gemm6kernel13GemmUniversalIN4cute5tupleIJiiiiEEENS1_10collective13CollectiveMmaINS1_34MainloopSm90TmaGmmaWarpSpecializedILi4ENS5_IJNS4_1CILi1EEESB_SB_EEENS1_35KernelTmaWarpSpecializedCooperativeEEENS5_IJNSA_ILi128EEENSA_ILi64EEESG_EEENS_10tfloat32_tENS5_IJlSB_lEEESI_SJ_NS4_8TiledMMAINS4_8MMA_AtomIJNS4_4SM904GMMA29MMA_64x64x8_F32TF32TF32_SS_TNILNSN_7ScaleInE1ELSP_1EEEEEENS4_6LayoutINS5_IJNSA_ILi2EEESB_SB_EEENS5_IJSB_NSA_ILi0EEESV_EEEEENS5_IJNS4_10UnderscoreESY_SY_EEEEENS4_13SM90_TMA_LOADENS4_14ComposedLayoutINS4_7SwizzleILi3ELi4ELi3EEENS4_18smem_ptr_flag_bitsILi32EEENSS_INS5_IJNSA_ILi8EEENSA_ILi32EEEEEENS5_IJS18_SB_EEEEEEEvNS4_8identityES11_S1C_vS1D_EENS_8epilogue10collective6detail29Sm90TmaWarpSpecializedAdapterINS1G_15DefaultEpilogueISI_SJ_SJ_NS1F_6thread17LinearCombinationISI_Li1EffLNS1K_9ScaleType4KindE0ELNS_15FloatRoundStyleE2ESI_EENS1_15EpilogueDefaultEEEEEvvEEEEvNT_6ParamsE --------------------------
	.section	.nv.info._ZN7cutlass13device_kernelINS_4gemm6kernel13GemmUniversalIN4cute5tupleIJiiiiEEENS1_10collective13CollectiveMmaINS1_34MainloopSm90TmaGmmaWarpSpecializedILi4ENS5_IJNS4_1CILi1EEESB_SB_EEENS1_35KernelTmaWarpSpecializedCooperativeEEENS5_IJNSA_ILi128EEENSA_ILi64EEESG_EEENS_10tfloat32_tENS5_IJlSB_lEEESI_SJ_NS4_8TiledMMAINS4_8MMA_AtomIJNS4_4SM904GMMA29MMA_64x64x8_F32TF32TF32_SS_TNILNSN_7ScaleInE1ELSP_1EEEEEENS4_6LayoutINS5_IJNSA_ILi2EEESB_SB_EEENS5_IJSB_NSA_ILi0EEESV_EEEEENS5_IJNS4_10UnderscoreESY_SY_EEEEENS4_13SM90_TMA_LOADENS4_14ComposedLayoutINS4_7SwizzleILi3ELi4ELi3EEENS4_18smem_ptr_flag_bitsILi32EEENSS_INS5_IJNSA_ILi8EEENSA_ILi32EEEEEENS5_IJS18_SB_EEEEEEEvNS4_8identityES11_S1C_vS1D_EENS_8epilogue10collective6detail29Sm90TmaWarpSpecializedAdapterINS1G_15DefaultEpilogueISI_SJ_SJ_NS1F_6thread17LinearCombinationISI_Li1EffLNS1K_9ScaleType4KindE0ELNS_15FloatRoundStyleE2ESI_EENS1_15EpilogueDefaultEEEEEvvEEEEvNT_6ParamsE,"",@"SHT_CUDA_INFO"
	.sectionflags	@""
	.align	4


	//----- nvinfo : EIATTR_CUDA_API_VERSION
	.align		4
        /*0000*/ 	.byte	0x04, 0x37
        /*0002*/ 	.short	(.L_21 - .L_20)
.L_20:
        /*0004*/ 	.word	0x00000082


	//----- nvinfo : EIATTR_KPARAM_INFO
	.align		4
.L_21:
        /*0008*/ 	.byte	0x04, 0x17
        /*000a*/ 	.short	(.L_23 - .L_22)
.L_22:
        /*000c*/ 	.word	0x00000000
        /*0010*/ 	.short	0x0000
        /*0012*/ 	.short	0x0070
        /*0014*/ 	.byte	0x00, 0xf0, 0x01, 0x10


	//----- nvinfo : EIATTR_SPARSE_MMA_MASK
	.align		4
.L_23:
        /*0018*/ 	.byte	0x03, 0x50
        /*001a*/ 	.short	0x0000


	//----- nvinfo : EIATTR_MAXREG_COUNT
	.align		4
        /*001c*/ 	.byte	0x03, 0x1b
        /*001e*/ 	.short	0x00a8


	//----- nvinfo : EIATTR_NUM_BARRIERS
	.align		4
        /*0020*/ 	.byte	0x02, 0x4c
        /*0022*/ 	.byte	0x01
	.zero		1


	//----- nvinfo : EIATTR_EXTERNS
	.align		4
        /*0024*/ 	.byte	0x04, 0x0f
        /*0026*/ 	.short	(.L_25 - .L_24)


	//   ....[0]....
	.align		4
.L_24:
        /*0028*/ 	.word	index@(__assertfail)


	//----- nvinfo : EIATTR_MERCURY_ISA_VERSION
	.align		4
.L_25:
        /*002c*/ 	.byte	0x03, 0x5f
        /*002e*/ 	.short	0x0101


	//----- nvinfo : EIATTR_INT_WARP_WIDE_INSTR_OFFSETS
	.align		4
        /*0030*/ 	.byte	0x04, 0x31
        /*0032*/ 	.short	(.L_27 - .L_26)


	//   ....[0]....
.L_26:
        /*0034*/ 	.word	0x000003b0


	//   ....[1]....
        /*0038*/ 	.word	0x000003c0


	//   ....[2]....
        /*003c*/ 	.word	0x000004e0


	//----- nvinfo : EIATTR_COOP_GROUP_MASK_REGIDS
	.align		4
.L_27:
        /*0040*/ 	.byte	0x04, 0x29
        /*0042*/ 	.short	(.L_29 - .L_28)


	//   ....[0]....
.L_28:
        /*0044*/ 	.word	0xffffffff


	//   ....[1]....
        /*0048*/ 	.word	0xffffffff


	//   ....[2]....
        /*004c*/ 	.word	0xffffffff


	//   ....[3]....
        /*0050*/ 	.word	0xffffffff


	//   ....[4]....
        /*0054*/ 	.word	0xffffffff


	//----- nvinfo : EIATTR_COOP_GROUP_INSTR_OFFSETS
	.align		4
.L_29:
        /*0058*/ 	.byte	0x04, 0x28
        /*005a*/ 	.short	(.L_31 - .L_30)


	//   ....[0]....
.L_30:
        /*005c*/ 	.word	0x00000060


	//   ....[1]....
        /*0060*/ 	.word	0x00000070


	//   ....[2]....
        /*0064*/ 	.word	0x00000130


	//   ....[3]....
        /*0068*/ 	.word	0x000002c0


	//   ....[4]....
        /*006c*/ 	.word	0x000011c0


	//----- nvinfo : EIATTR_REG_RECONFIG
	.align		4
.L_31:
        /*0070*/ 	.byte	0x01, 0x54
	.zero		2


	//----- nvinfo : EIATTR_SYSCALL_OFFSETS
	.align		4
        /*0074*/ 	.byte	0x04, 0x46
        /*0076*/ 	.short	(.L_33 - .L_32)


	//   ....[0]....
.L_32:
        /*0078*/ 	.word	0x000013b0


	//----- nvinfo : EIATTR_MBARRIER_INSTR_OFFSETS
	.align		4
.L_33:
        /*007c*/ 	.byte	0x04, 0x39
        /*007e*/ 	.short	(.L_35 - .L_34)


	//   ....[0]....
.L_34:
        /*0080*/ 	.word	0x00000230
        /*0084*/ 	.word	0x000000ff
        /*0088*/ 	.word	0x00000000
        /*008c*/ 	.short	0x0100
        /*008e*/ 	.byte	0x08
	.zero		1


	//   ....[1]....
        /*0090*/ 	.word	0x00000240
        /*0094*/ 	.word	0x000000ff
        /*0098*/ 	.word	0x00000020
        /*009c*/ 	.short	0x0100
        /*009e*/ 	.byte	0x08
	.zero		1


	//   ....[2]....
        /*00a0*/ 	.word	0x00000250
        /*00a4*/ 	.word	0x000000ff
        /*00a8*/ 	.word	0x00000008
        /*00ac*/ 	.short	0x0100
        /*00ae*/ 	.byte	0x08
	.zero		1


	//   ....[3]....
        /*00b0*/ 	.word	0x00000260
        /*00b4*/ 	.word	0x000000ff
        /*00b8*/ 	.word	0x00000028
        /*00bc*/ 	.short	0x0100
        /*00be*/ 	.byte	0x08
	.zero		1


	//   ....[4]....
        /*00c0*/ 	.word	0x00000270
        /*00c4*/ 	.word	0x000000ff
        /*00c8*/ 	.word	0x00000010
        /*00cc*/ 	.short	0x0100
        /*00ce*/ 	.byte	0x08
	.zero		1


	//   ....[5]....
        /*00d0*/ 	.word	0x00000280
        /*00d4*/ 	.word	0x000000ff
        /*00d8*/ 	.word	0x00000030
        /*00dc*/ 	.short	0x0100
        /*00de*/ 	.byte	0x08
	.zero		1


	//   ....[6]....
        /*00e0*/ 	.word	0x00000290
        /*00e4*/ 	.word	0x000000ff
        /*00e8*/ 	.word	0x00000018
        /*00ec*/ 	.short	0x0100
        /*00ee*/ 	.byte	0x08
	.zero		1


	//   ....[7]....
        /*00f0*/ 	.word	0x000002a0
        /*00f4*/ 	.word	0x000000ff
        /*00f8*/ 	.word	0x00000038
        /*00fc*/ 	.short	0x0100
        /*00fe*/ 	.byte	0x08
	.zero		1


	//   ....[8]....
        /*0100*/ 	.word	0x00000560
        /*0104*/ 	.word	0x000000ff
        /*0108*/ 	.word	0x00000050
        /*010c*/ 	.short	0x0100
        /*010e*/ 	.byte	0x08
	.zero		1


	//   ....[9]....
        /*0110*/ 	.word	0x000005c0
        /*0114*/ 	.word	0x000000ff
        /*0118*/ 	.word	0x00000058
        /*011c*/ 	.short	0x0100
        /*011e*/ 	.byte	0x08
	.zero		1


	//   ....[10]....
        /*0120*/ 	.word	0x00001430
        /*0124*/ 	.word	0x00000003
        /*0128*/ 	.word	0x00000000
        /*012c*/ 	.short	0x010a
        /*012e*/ 	.byte	0x3f
	.zero		1


	//   ....[11]....
        /*0130*/ 	.word	0x00001490
        /*0134*/ 	.word	0x00000003
        /*0138*/ 	.word	0x00000000
        /*013c*/ 	.short	0x010a
        /*013e*/ 	.byte	0x3f
	.zero		1


	//   ....[12]....
        /*0140*/ 	.word	0x000019a0
        /*0144*/ 	.word	0x000000ff
        /*0148*/ 	.word	0x00000000
        /*014c*/ 	.short	0x010a
        /*014e*/ 	.byte	0x08
	.zero		1


	//   ....[13]....
        /*0150*/ 	.word	0x000019e0
        /*0154*/ 	.word	0x000000ff
        /*0158*/ 	.word	0x00000000
        /*015c*/ 	.short	0x010a
        /*015e*/ 	.byte	0x08
	.zero		1


	//   ....[14]....
        /*0160*/ 	.word	0x00001e00
        /*0164*/ 	.word	0x000000ff
        /*0168*/ 	.word	0x00000000
        /*016c*/ 	.short	0x0101
        /*016e*/ 	.byte	0x07
	.zero		1


	//   ....[15]....
        /*0170*/ 	.word	0x00001fc0
        /*0174*/ 	.word	0x000000ff
        /*0178*/ 	.word	0x00000000
        /*017c*/ 	.short	0x0101
        /*017e*/ 	.byte	0x04
	.zero		1


	//   ....[16]....
        /*0180*/ 	.word	0x000052e0
        /*0184*/ 	.word	0x0000000e
        /*0188*/ 	.word	0x00000020
        /*018c*/ 	.short	0x010a
        /*018e*/ 	.byte	0x3f
	.zero		1


	//   ....[17]....
        /*0190*/ 	.word	0x00005760
        /*0194*/ 	.word	0x00000005
        /*0198*/ 	.word	0x00000058
        /*019c*/ 	.short	0x0101
        /*019e*/ 	.byte	0x3f
	.zero		1


	//   ....[18]....
        /*01a0*/ 	.word	0x00005e70
        /*01a4*/ 	.word	0x00000007
        /*01a8*/ 	.word	0x00000000
        /*01ac*/ 	.short	0x010a
        /*01ae*/ 	.byte	0x3f
	.zero		1


	//   ....[19]....
        /*01b0*/ 	.word	0x00005ef0
        /*01b4*/ 	.word	0x00000008
        /*01b8*/ 	.word	0x00000000
        /*01bc*/ 	.short	0x010a
        /*01be*/ 	.byte	0x3f
	.zero		1


	//   ....[20]....
        /*01c0*/ 	.word	0x00005f80
        /*01c4*/ 	.word	0x0000000b
        /*01c8*/ 	.word	0x00000000
        /*01cc*/ 	.short	0x010a
        /*01ce*/ 	.byte	0x3f
	.zero		1


	//   ....[21]....
        /*01d0*/ 	.word	0x00006010
        /*01d4*/ 	.word	0x00000003
        /*01d8*/ 	.word	0x00000000
        /*01dc*/ 	.short	0x010a
        /*01de*/ 	.byte	0x3f
	.zero		1


	//   ....[22]....
        /*01e0*/ 	.word	0x00006070
        /*01e4*/ 	.word	0x00000003
        /*01e8*/ 	.word	0x00000000
        /*01ec*/ 	.short	0x010a
        /*01ee*/ 	.byte	0x3f
	.zero		1


	//   ....[23]....
        /*01f0*/ 	.word	0x000060d0
        /*01f4*/ 	.word	0x00000004
        /*01f8*/ 	.word	0x00000000
        /*01fc*/ 	.short	0x010a
        /*01fe*/ 	.byte	0x3f
	.zero		1


	//   ....[24]....
        /*0200*/ 	.word	0x000061a0
        /*0204*/ 	.word	0x0000000e
        /*0208*/ 	.word	0x00000020
        /*020c*/ 	.short	0x010a
        /*020e*/ 	.byte	0x3f
	.zero		1


	//   ....[25]....
        /*0210*/ 	.word	0x00006270
        /*0214*/ 	.word	0x00000007
        /*0218*/ 	.word	0x00000000
        /*021c*/ 	.short	0x010a
        /*021e*/ 	.byte	0x3f
	.zero		1


	//   ....[26]....
        /*0220*/ 	.word	0x000062c0
        /*0224*/ 	.word	0x00000008
        /*0228*/ 	.word	0x00000000
        /*022c*/ 	.short	0x010a
        /*022e*/ 	.byte	0x3f
	.zero		1


	//   ....[27]....
        /*0230*/ 	.word	0x00006310
        /*0234*/ 	.word	0x0000000b
        /*0238*/ 	.word	0x00000000
        /*023c*/ 	.short	0x010a
        /*023e*/ 	.byte	0x3f
	.zero		1


	//----- nvinfo : EIATTR_NUM_MBARRIERS
	.align		4
.L_35:
        /*0240*/ 	.byte	0x03, 0x38
        /*0242*/ 	.short	0x000a


	//----- nvinfo : EIATTR_EXIT_INSTR_OFFSETS
	.align		4
        /*0244*/ 	.byte	0x04, 0x1c
        /*0246*/ 	.short	(.L_37 - .L_36)


	//   ....[0]....
.L_36:
        /*0248*/ 	.word	0x00000660


	//   ....[1]....
        /*024c*/ 	.word	0x00000f20


	//   ....[2]....
        /*0250*/ 	.word	0x000049c0


	//   ....[3]....
        /*0254*/ 	.word	0x00004ff0


	//   ....[4]....
        /*0258*/ 	.word	0x00006060


	//----- nvinfo : EIATTR_MAX_THREADS
	.align		4
.L_37:
        /*025c*/ 	.byte	0x04, 0x05
        /*025e*/ 	.short	(.L_39 - .L_38)
.L_38:
        /*0260*/ 	.word	0x00000180
        /*0264*/ 	.word	0x00000001
        /*0268*/ 	.word	0x00000001


	//----- nvinfo : EIATTR_CRS_STACK_SIZE
	.align		4
.L_39:
        /*026c*/ 	.byte	0x04, 0x1e
        /*026e*/ 	.short	(.L_41 - .L_40)
.L_40:
        /*0270*/ 	.word	0x00000000


	//----- nvinfo : EIATTR_CBANK_PARAM_SIZE
	.align		4
.L_41:
        /*0274*/ 	.byte	0x03, 0x19
        /*0276*/ 	.short	0x0470


	//----- nvinfo : EIATTR_PARAM_CBANK
	.align		4
        /*0278*/ 	.byte	0x04, 0x0a
        /*027a*/ 	.short	(.L_43 - .L_42)
	.align		4
.L_42:
        /*027c*/ 	.word	index@(.nv.constant0._ZN7cutlass13device_kernelINS_4gemm6kernel13GemmUniversalIN4cute5tupleIJiiiiEEENS1_10collective13CollectiveMmaINS1_34MainloopSm90TmaGmmaWarpSpecializedILi4ENS5_IJNS4_1CILi1EEESB_SB_EEENS1_35KernelTmaWarpSpecializedCooperativeEEENS5_IJNSA_ILi128EEENSA_ILi64EEESG_EEENS_10tfloat32_tENS5_IJlSB_lEEESI_SJ_NS4_8TiledMMAINS4_8MMA_AtomIJNS4_4SM904GMMA29MMA_64x64x8_F32TF32TF32_SS_TNILNSN_7ScaleInE1ELSP_1EEEEEENS4_6LayoutINS5_IJNSA_ILi2EEESB_SB_EEENS5_IJSB_NSA_ILi0EEESV_EEEEENS5_IJNS4_10UnderscoreESY_SY_EEEEENS4_13SM90_TMA_LOADENS4_14ComposedLayoutINS4_7SwizzleILi3ELi4ELi3EEENS4_18smem_ptr_flag_bitsILi32EEENSS_INS5_IJNSA_ILi8EEENSA_ILi32EEEEEENS5_IJS18_SB_EEEEEEEvNS4_8identityES11_S1C_vS1D_EENS_8epilogue10collective6detail29Sm90TmaWarpSpecializedAdapterINS1G_15DefaultEpilogueISI_SJ_SJ_NS1F_6thread17LinearCombinationISI_Li1EffLNS1K_9ScaleType4KindE0ELNS_15FloatRoundStyleE2ESI_EENS1_15EpilogueDefaultEEEEEvvEEEEvNT_6ParamsE)
        /*0280*/ 	.short	0x0210
        /*0282*/ 	.short	0x0470


	//----- nvinfo : EIATTR_SW_WAR
	.align		4
.L_43:
        /*0284*/ 	.byte	0x04, 0x36
        /*0286*/ 	.short	(.L_45 - .L_44)
.L_44:
        /*0288*/ 	.word	0x00000008
.L_45:


//--------------------- .nv.callgraph             --------------------------
	.section	.nv.callgraph,"",@"SHT_CUDA_CALLGRAPH"
	.align	4
	.sectionentsize	8
	.align		4
        /*0000*/ 	.word	0x00000000
	.align		4
        /*0004*/ 	.word	0xffffffff
	.align		4
        /*0008*/ 	.word	index@(_ZN7cutlass13device_kernelINS_4gemm6kernel13GemmUniversalIN4cute5tupleIJiiiiEEENS1_10collective13CollectiveMmaINS1_34MainloopSm90TmaGmmaWarpSpecializedILi4ENS5_IJNS4_1CILi1EEESB_SB_EEENS1_35KernelTmaWarpSpecializedCooperativeEEENS5_IJNSA_ILi128EEENSA_ILi64EEESG_EEENS_10tfloat32_tENS5_IJlSB_lEEESI_SJ_NS4_8TiledMMAINS4_8MMA_AtomIJNS4_4SM904GMMA29MMA_64x64x8_F32TF32TF32_SS_TNILNSN_7ScaleInE1ELSP_1EEEEEENS4_6LayoutINS5_IJNSA_ILi2EEESB_SB_EEENS5_IJSB_NSA_ILi0EEESV_EEEEENS5_IJNS4_10UnderscoreESY_SY_EEEEENS4_13SM90_TMA_LOADENS4_14ComposedLayoutINS4_7SwizzleILi3ELi4ELi3EEENS4_18smem_ptr_flag_bitsILi32EEENSS_INS5_IJNSA_ILi8EEENSA_ILi32EEEEEENS5_IJS18_SB_EEEEEEEvNS4_8identityES11_S1C_vS1D_EENS_8epilogue10collective6detail29Sm90TmaWarpSpecializedAdapterINS1G_15DefaultEpilogueISI_SJ_SJ_NS1F_6thread17LinearCombinationISI_Li1EffLNS1K_9ScaleType4KindE0ELNS_15FloatRoundStyleE2ESI_EENS1_15EpilogueDefaultEEEEEvvEEEEvNT_6ParamsE)
	.align		4
        /*000c*/ 	.word	index@(__assertfail)
	.align		4
        /*0010*/ 	.word	0x00000000
	.align		4
        /*0014*/ 	.word	0xfffffffe
	.align		4
        /*0018*/ 	.word	0x00000000
	.align		4
        /*001c*/ 	.word	0xfffffffd
	.align		4
        /*0020*/ 	.word	0x00000000
	.align		4
        /*0024*/ 	.word	0xfffffffc


//--------------------- .nv.constant4             --------------------------
	.section	.nv.constant4,"a",@progbits
	.align	8
	.align		8
.nv.constant4:
        /*0000*/ 	.dword	__assertfail
	.align		8
        /*0008*/ 	.dword	__unnamed_1
	.align		8
        /*0010*/ 	.dword	_ZN39_INTERNAL_c0210289_4_k_cu_6f755390_59084cuda3std3__45__cpo5beginE
	.align		8
        /*0018*/ 	.dword	_ZN39_INTERNAL_c0210289_4_k_cu_6f755390_59084cuda3std3__45__cpo3endE
	.align		8
        /*0020*/ 	.dword	_ZN39_INTERNAL_c0210289_4_k_cu_6f755390_59084cuda3std3__45__cpo6cbeginE
	.align		8
        /*0028*/ 	.dword	_ZN39_INTERNAL_c0210289_4_k_cu_6f755390_59084cuda3std3__45__cpo4cendE
	.align		8
        /*0030*/ 	.dword	_ZN39_INTERNAL_c0210289_4_k_cu_6f755390_59084cuda3std3__441_GLOBAL__N__c0210289_4_k_cu_6f755390_59086ignoreE
	.align		8
        /*0038*/ 	.dword	_ZN39_INTERNAL_c0210289_4_k_cu_6f755390_59084cuda3std3__419piecewise_constructE
	.align		8
        /*0040*/ 	.dword	_ZN39_INTERNAL_c0210289_4_k_cu_6f755390_59084cuda3std3__48in_placeE
	.align		8
        /*0048*/ 	.dword	_ZN39_INTERNAL_c0210289_4_k_cu_6f755390_59084cuda3std6ranges3__45__cpo4swapE
	.align		8
        /*0050*/ 	.dword	_ZN39_INTERNAL_c0210289_4_k_cu_6f755390_59084cuda3std6ranges3__45__cpo9iter_moveE
	.align		8
        /*0058*/ 	.dword	_ZN39_INTERNAL_c0210289_4_k_cu_6f755390_59084cute7productE
	.align		8
        /*0060*/ 	.dword	_ZN39_INTERNAL_c0210289_4_k_cu_6f755390_59084cute1_E
	.align		8
        /*0068*/ 	.dword	$str$22
	.align		8
        /*0070*/ 	.dword	$str$23


//--------------------- .text._ZN7cutlass13device_kernelINS_4gemm6kernel13GemmUniversalIN4cute5tupleIJiiiiEEENS1_10collective13CollectiveMmaINS1_34MainloopSm90TmaGmmaWarpSpecializedILi4ENS5_IJNS4_1CILi1EEESB_SB_EEENS1_35KernelTmaWarpSpecializedCooperativeEEENS5_IJNSA_ILi128EEENSA_ILi64EEESG_EEENS_10tfloat32_tENS5_IJlSB_lEEESI_SJ_NS4_8TiledMMAINS4_8MMA_AtomIJNS4_4SM904GMMA29MMA_64x64x8_F32TF32TF32_SS_TNILNSN_7ScaleInE1ELSP_1EEEEEENS4_6LayoutINS5_IJNSA_ILi2EEESB_SB_EEENS5_IJSB_NSA_ILi0EEESV_EEEEENS5_IJNS4_10UnderscoreESY_SY_EEEEENS4_13SM90_TMA_LOADENS4_14ComposedLayoutINS4_7SwizzleILi3ELi4ELi3EEENS4_18smem_ptr_flag_bitsILi32EEENSS_INS5_IJNSA_ILi8EEENSA_ILi32EEEEEENS5_IJS18_SB_EEEEEEEvNS4_8identityES11_S1C_vS1D_EENS_8epilogue10collective6detail29Sm90TmaWarpSpecializedAdapterINS1G_15DefaultEpilogueISI_SJ_SJ_NS1F_6thread17LinearCombinationISI_Li1EffLNS1K_9ScaleType4KindE0ELNS_15FloatRoundStyleE2ESI_EENS1_15EpilogueDefaultEEEEEvvEEEEvNT_6ParamsE --------------------------
	.section	.text._ZN7cutlass13device_kernelINS_4gemm6kernel13GemmUniversalIN4cute5tupleIJiiiiEEENS1_10collective13CollectiveMmaINS1_34MainloopSm90TmaGmmaWarpSpecializedILi4ENS5_IJNS4_1CILi1EEESB_SB_EEENS1_35KernelTmaWarpSpecializedCooperativeEEENS5_IJNSA_ILi128EEENSA_ILi64EEESG_EEENS_10tfloat32_tENS5_IJlSB_lEEESI_SJ_NS4_8TiledMMAINS4_8MMA_AtomIJNS4_4SM904GMMA29MMA_64x64x8_F32TF32TF32_SS_TNILNSN_7ScaleInE1ELSP_1EEEEEENS4_6LayoutINS5_IJNSA_ILi2EEESB_SB_EEENS5_IJSB_NSA_ILi0EEESV_EEEEENS5_IJNS4_10UnderscoreESY_SY_EEEEENS4_13SM90_TMA_LOADENS4_14ComposedLayoutINS4_7SwizzleILi3ELi4ELi3EEENS4_18smem_ptr_flag_bitsILi32EEENSS_INS5_IJNSA_ILi8EEENSA_ILi32EEEEEENS5_IJS18_SB_EEEEEEEvNS4_8identityES11_S1C_vS1D_EENS_8epilogue10collective6detail29Sm90TmaWarpSpecializedAdapterINS1G_15DefaultEpilogueISI_SJ_SJ_NS1F_6thread17LinearCombinationISI_Li1EffLNS1K_9ScaleType4KindE0ELNS_15FloatRoundStyleE2ESI_EENS1_15EpilogueDefaultEEEEEvvEEEEvNT_6ParamsE,"ax",@progbits
	.align	128
.text._ZN7cutlass13device_kernelINS_4gemm6kernel13GemmUniversalIN4cute5tupleIJiiiiEEENS1_10collective13CollectiveMmaINS1_34MainloopSm90TmaGmmaWarpSpecializedILi4ENS5_IJNS4_1CILi1EEESB_SB_EEENS1_35KernelTmaWarpSpecializedCooperativeEEENS5_IJNSA_ILi128EEENSA_ILi64EEESG_EEENS_10tfloat32_tENS5_IJlSB_lEEESI_SJ_NS4_8TiledMMAINS4_8MMA_AtomIJNS4_4SM904GMMA29MMA_64x64x8_F32TF32TF32_SS_TNILNSN_7ScaleInE1ELSP_1EEEEEENS4_6LayoutINS5_IJNSA_ILi2EEESB_SB_EEENS5_IJSB_NSA_ILi0EEESV_EEEEENS5_IJNS4_10UnderscoreESY_SY_EEEEENS4_13SM90_TMA_LOADENS4_14ComposedLayoutINS4_7SwizzleILi3ELi4ELi3EEENS4_18smem_ptr_flag_bitsILi32EEENSS_INS5_IJNSA_ILi8EEENSA_ILi32EEEEEENS5_IJS18_SB_EEEEEEEvNS4_8identityES11_S1C_vS1D_EENS_8epilogue10collective6detail29Sm90TmaWarpSpecializedAdapterINS1G_15DefaultEpilogueISI_SJ_SJ_NS1F_6thread17LinearCombinationISI_Li1EffLNS1K_9ScaleType4KindE0ELNS_15FloatRoundStyleE2ESI_EENS1_15EpilogueDefaultEEEEEvvEEEEvNT_6ParamsE:
        .type           _ZN7cutlass13device_kernelINS_4gemm6kernel13GemmUniversalIN4cute5tupleIJiiiiEEENS1_10collective13CollectiveMmaINS1_34MainloopSm90TmaGmmaWarpSpecializedILi4ENS5_IJNS4_1CILi1EEESB_SB_EEENS1_35KernelTmaWarpSpecializedCooperativeEEENS5_IJNSA_ILi128EEENSA_ILi64EEESG_EEENS_10tfloat32_tENS5_IJlSB_lEEESI_SJ_NS4_8TiledMMAINS4_8MMA_AtomIJNS4_4SM904GMMA29MMA_64x64x8_F32TF32TF32_SS_TNILNSN_7ScaleInE1ELSP_1EEEEEENS4_6LayoutINS5_IJNSA_ILi2EEESB_SB_EEENS5_IJSB_NSA_ILi0EEESV_EEEEENS5_IJNS4_10UnderscoreESY_SY_EEEEENS4_13SM90_TMA_LOADENS4_14ComposedLayoutINS4_7SwizzleILi3ELi4ELi3EEENS4_18smem_ptr_flag_bitsILi32EEENSS_INS5_IJNSA_ILi8EEENSA_ILi32EEEEEENS5_IJS18_SB_EEEEEEEvNS4_8identityES11_S1C_vS1D_EENS_8epilogue10collective6detail29Sm90TmaWarpSpecializedAdapterINS1G_15DefaultEpilogueISI_SJ_SJ_NS1F_6thread17LinearCombinationISI_Li1EffLNS1K_9ScaleType4KindE0ELNS_15FloatRoundStyleE2ESI_EENS1_15EpilogueDefaultEEEEEvvEEEEvNT_6ParamsE,@function
        .size           _ZN7cutlass13device_kernelINS_4gemm6kernel13GemmUniversalIN4cute5tupleIJiiiiEEENS1_10collective13CollectiveMmaINS1_34MainloopSm90TmaGmmaWarpSpecializedILi4ENS5_IJNS4_1CILi1EEESB_SB_EEENS1_35KernelTmaWarpSpecializedCooperativeEEENS5_IJNSA_ILi128EEENSA_ILi64EEESG_EEENS_10tfloat32_tENS5_IJlSB_lEEESI_SJ_NS4_8TiledMMAINS4_8MMA_AtomIJNS4_4SM904GMMA29MMA_64x64x8_F32TF32TF32_SS_TNILNSN_7ScaleInE1ELSP_1EEEEEENS4_6LayoutINS5_IJNSA_ILi2EEESB_SB_EEENS5_IJSB_NSA_ILi0EEESV_EEEEENS5_IJNS4_10UnderscoreESY_SY_EEEEENS4_13SM90_TMA_LOADENS4_14ComposedLayoutINS4_7SwizzleILi3ELi4ELi3EEENS4_18smem_ptr_flag_bitsILi32EEENSS_INS5_IJNSA_ILi8EEENSA_ILi32EEEEEENS5_IJS18_SB_EEEEEEEvNS4_8identityES11_S1C_vS1D_EENS_8epilogue10collective6detail29Sm90TmaWarpSpecializedAdapterINS1G_15DefaultEpilogueISI_SJ_SJ_NS1F_6thread17LinearCombinationISI_Li1EffLNS1K_9ScaleType4KindE0ELNS_15FloatRoundStyleE2ESI_EENS1_15EpilogueDefaultEEEEEvvEEEEvNT_6ParamsE,(.L_x_130 - _ZN7cutlass13device_kernelINS_4gemm6kernel13GemmUniversalIN4cute5tupleIJiiiiEEENS1_10collective13CollectiveMmaINS1_34MainloopSm90TmaGmmaWarpSpecializedILi4ENS5_IJNS4_1CILi1EEESB_SB_EEENS1_35KernelTmaWarpSpecializedCooperativeEEENS5_IJNSA_ILi128EEENSA_ILi64EEESG_EEENS_10tfloat32_tENS5_IJlSB_lEEESI_SJ_NS4_8TiledMMAINS4_8MMA_AtomIJNS4_4SM904GMMA29MMA_64x64x8_F32TF32TF32_SS_TNILNSN_7ScaleInE1ELSP_1EEEEEENS4_6LayoutINS5_IJNSA_ILi2EEESB_SB_EEENS5_IJSB_NSA_ILi0EEESV_EEEEENS5_IJNS4_10UnderscoreESY_SY_EEEEENS4_13SM90_TMA_LOADENS4_14ComposedLayoutINS4_7SwizzleILi3ELi4ELi3EEENS4_18smem_ptr_flag_bitsILi32EEENSS_INS5_IJNSA_ILi8EEENSA_ILi32EEEEEENS5_IJS18_SB_EEEEEEEvNS4_8identityES11_S1C_vS1D_EENS_8epilogue10collective6detail29Sm90TmaWarpSpecializedAdapterINS1G_15DefaultEpilogueISI_SJ_SJ_NS1F_6thread17LinearCombinationISI_Li1EffLNS1K_9ScaleType4KindE0ELNS_15FloatRoundStyleE2ESI_EENS1_15EpilogueDefaultEEEEEvvEEEEvNT_6ParamsE)
        .other          _ZN7cutlass13device_kernelINS_4gemm6kernel13GemmUniversalIN4cute5tupleIJiiiiEEENS1_10collective13CollectiveMmaINS1_34MainloopSm90TmaGmmaWarpSpecializedILi4ENS5_IJNS4_1CILi1EEESB_SB_EEENS1_35KernelTmaWarpSpecializedCooperativeEEENS5_IJNSA_ILi128EEENSA_ILi64EEESG_EEENS_10tfloat32_tENS5_IJlSB_lEEESI_SJ_NS4_8TiledMMAINS4_8MMA_AtomIJNS4_4SM904GMMA29MMA_64x64x8_F32TF32TF32_SS_TNILNSN_7ScaleInE1ELSP_1EEEEEENS4_6LayoutINS5_IJNSA_ILi2EEESB_SB_EEENS5_IJSB_NSA_ILi0EEESV_EEEEENS5_IJNS4_10UnderscoreESY_SY_EEEEENS4_13SM90_TMA_LOADENS4_14ComposedLayoutINS4_7SwizzleILi3ELi4ELi3EEENS4_18smem_ptr_flag_bitsILi32EEENSS_INS5_IJNSA_ILi8EEENSA_ILi32EEEEEENS5_IJS18_SB_EEEEEEEvNS4_8identityES11_S1C_vS1D_EENS_8epilogue10collective6detail29Sm90TmaWarpSpecializedAdapterINS1G_15DefaultEpilogueISI_SJ_SJ_NS1F_6thread17LinearCombinationISI_Li1EffLNS1K_9ScaleType4KindE0ELNS_15FloatRoundStyleE2ESI_EENS1_15EpilogueDefaultEEEEEvvEEEEvNT_6ParamsE,@"STO_CUDA_ENTRY STV_DEFAULT"
_ZN7cutlass13device_kernelINS_4gemm6kernel13GemmUniversalIN4cute5tupleIJiiiiEEENS1_10collective13CollectiveMmaINS1_34MainloopSm90TmaGmmaWarpSpecializedILi4ENS5_IJNS4_1CILi1EEESB_SB_EEENS1_35KernelTmaWarpSpecializedCooperativeEEENS5_IJNSA_ILi128EEENSA_ILi64EEESG_EEENS_10tfloat32_tENS5_IJlSB_lEEESI_SJ_NS4_8TiledMMAINS4_8MMA_AtomIJNS4_4SM904GMMA29MMA_64x64x8_F32TF32TF32_SS_TNILNSN_7ScaleInE1ELSP_1EEEEEENS4_6LayoutINS5_IJNSA_ILi2EEESB_SB_EEENS5_IJSB_NSA_ILi0EEESV_EEEEENS5_IJNS4_10UnderscoreESY_SY_EEEEENS4_13SM90_TMA_LOADENS4_14ComposedLayoutINS4_7SwizzleILi3ELi4ELi3EEENS4_18smem_ptr_flag_bitsILi32EEENSS_INS5_IJNSA_ILi8EEENSA_ILi32EEEEEENS5_IJS18_SB_EEEEEEEvNS4_8identityES11_S1C_vS1D_EENS_8epilogue10collective6detail29Sm90TmaWarpSpecializedAdapterINS1G_15DefaultEpilogueISI_SJ_SJ_NS1F_6thread17LinearCombinationISI_Li1EffLNS1K_9ScaleType4KindE0ELNS_15FloatRoundStyleE2ESI_EENS1_15EpilogueDefaultEEEEEvvEEEEvNT_6ParamsE:
[----:B------:R-:W0:Y:S01]  /*0000*/  LDC R1, c[0x0][0x28] ;  /* 0x00000a00ff017b82 */ /* 0x000e220000000800 */
[----:B------:R-:W1:Y:S01]  /*0010*/  S2R R4, SR_TID.X ;  /* 0x0000000000047919 */ /* 0x000e620000002100 */
[----:B------:R-:W-:Y:S01]  /*0020*/  ELECT P0, URZ, PT ;  /* 0x00000000003f782f */ /* 0x000fe20003800000 */
[----:B------:R-:W-:Y:S01]  /*0030*/  BSSY B0, `(.L_x_0) ;  /* 0x000000f000007945 */ /* 0x000fe20003800000 */
[--C-:B-1----:R-:W-:Y:S02]  /*0040*/  SHF.R.U32.HI R0, RZ, 0x5, R4.reuse ;  /* 0x00000005ff007819 */ /* 0x102fe40000011604 */
[----:B------:R-:W-:-:S03]  /*0050*/  SHF.R.U32.HI R14, RZ, 0x7, R4 ;  /* 0x00000007ff0e7819 */ /* 0x000fc60000011604 */
[----:B------:R-:W1:Y:S04]  /*0060*/  SHFL.IDX PT, R5, R0, RZ, 0x1f ;  /* 0x00001fff00057589 */ /* 0x000e6800000e0000 */
[----:B------:R2:W3:Y:S01]  /*0070*/  SHFL.IDX PT, R10, R14, RZ, 0x1f ;  /* 0x00001fff0e0a7589 */ /* 0x0004e200000e0000 */
[----:B-1----:R-:W-:-:S13]  /*0080*/  ISETP.NE.OR P0, PT, R5, RZ, !P0 ;  /* 0x000000ff0500720c */ /* 0x002fda0004705670 */
[----:B0-23--:R-:W-:Y:S05]  /*0090*/  @P0 BRA `(.L_x_1) ;  /* 0x0000000000200947 */ /* 0x00dfea0003800000 */
[----:B------:R-:W-:Y:S02]  /*00a0*/  ULDC.64 UR4, c[0x0][0x198] ;  /* 0x0000660000047ab9 */ /* 0x000fe40000000a00 */
[----:B------:R-:W-:Y:S02]  /*00b0*/  UIADD3 UR6, UP0, UR4, 0xf0, URZ ;  /* 0x000000f004067890 */ /* 0x000fe4000ff1e03f */
[----:B------:R-:W-:Y:S02]  /*00c0*/  UIADD3 UR4, UP1, UR4, 0x1f0, URZ ;  /* 0x000001f004047890 */ /* 0x000fe4000ff3e03f */
[----:B------:R-:W-:Y:S02]  /*00d0*/  UIADD3.X UR7, URZ, UR5, URZ, UP0, !UPT ;  /* 0x000000053f077290 */ /* 0x000fe400087fe43f */
[----:B------:R-:W-:-:S07]  /*00e0*/  UIADD3.X UR5, URZ, UR5, URZ, UP1, !UPT ;  /* 0x000000053f057290 */ /* 0x000fce0008ffe43f */
[----:B------:R0:W-:Y:S02]  /*00f0*/  UTMACCTL.PF [UR6] ;  /* 0x00000000060079b9 */ /* 0x0001e40008040000 */
[----:B------:R0:W-:Y:S02]  /*0100*/  UTMACCTL.PF [UR4] ;  /* 0x00000000040079b9 */ /* 0x0001e40008040000 */
[----:B0-----:R-:W-:Y:S01]  /*0110*/  NOP ;  /* 0x0000000000007918 */ /* 0x001fe20000000000 */
.L_x_1:
[----:B------:R-:W-:Y:S05]  /*0120*/  BSYNC B0 ;  /* 0x0000000000007941 */ /* 0x000fea0003800000 */
.L_x_0:
[----:B------:R-:W0:Y:S02]  /*0130*/  SHFL.IDX PT, R2, R0, RZ, 0x1f ;  /* 0x00001fff00027589 */ /* 0x000e2400000e0000 */
[----:B0-----:R-:W-:-:S13]  /*0140*/  ISETP.NE.AND P0, PT, R2, RZ, PT ;  /* 0x000000ff0200720c */ /* 0x001fda0003f05270 */
[----:B------:R-:W-:Y:S05]  /*0150*/  @P0 BRA `(.L_x_2) ;  /* 0x0000000000580947 */ /* 0x000fea0003800000 */
[----:B------:R-:W0:Y:S01]  /*0160*/  S2UR UR8, SR_CgaCtaId ;  /* 0x00000000000879c3 */ /* 0x000e220000008800 */
[----:B------:R-:W-:Y:S01]  /*0170*/  UMOV UR4, 0x400 ;  /* 0x0000040000047882 */ /* 0x000fe20000000000 */
[----:B------:R-:W-:Y:S01]  /*0180*/  UMOV UR5, 0x1 ;  /* 0x0000000100057882 */ /* 0x000fe20000000000 */
[----:B------:R-:W-:Y:S01]  /*0190*/  UMOV UR6, 0x100 ;  /* 0x0000010000067882 */ /* 0x000fe20000000000 */
[----:B------:R-:W-:Y:S01]  /*01a0*/  ELECT P0, URZ, PT ;  /* 0x00000000003f782f */ /* 0x000fe20003800000 */
[----:B------:R-:W-:-:S04]  /*01b0*/  UIADD3 UR6, -UR6, 0x100000, URZ ;  /* 0x0010000006067890 */ /* 0x000fc8000fffe13f */
[----:B------:R-:W-:Y:S02]  /*01c0*/  USHF.L.U32 UR7, UR6, 0xb, URZ ;  /* 0x0000000b06077899 */ /* 0x000fe4000800063f */
[----:B------:R-:W-:Y:S02]  /*01d0*/  USHF.L.U32 UR6, UR6, 0x1, URZ ;  /* 0x0000000106067899 */ /* 0x000fe4000800063f */
[----:B0-----:R-:W-:Y:S02]  /*01e0*/  ULEA UR8, UR8, UR4, 0x18 ;  /* 0x0000000408087291 */ /* 0x001fe4000f8ec03f */
[----:B------:R-:W-:-:S04]  /*01f0*/  UIADD3 UR4, -UR5, 0x100000, URZ ;  /* 0x0010000005047890 */ /* 0x000fc8000fffe13f */
[----:B------:R-:W-:Y:S02]  /*0200*/  USHF.L.U32 UR5, UR4, 0xb, URZ ;  /* 0x0000000b04057899 */ /* 0x000fe4000800063f */
[----:B------:R-:W-:Y:S01]  /*0210*/  USHF.L.U32 UR4, UR4, 0x1, URZ ;  /* 0x0000000104047899 */ /* 0x000fe2000800063f */
[----:B------:R-:W0:Y:S11]  /*0220*/  FENCE.VIEW.ASYNC.S ;  /* 0x00000000000073c6 */ /* 0x000e360000000000 */
[----:B0-----:R0:W1:Y:S01]  /*0230*/  SYNCS.EXCH.64 URZ, [UR8], UR4 ;  /* 0x00000004083f75b2 */ /* 0x0010620008000100 */
[----:B------:R0:W2:Y:S01]  /*0240*/  SYNCS.EXCH.64 URZ, [UR8+0x20], UR6 ;  /* 0x00002006083f75b2 */ /* 0x0000a20008000100 */
[----:B------:R0:W3:Y:S01]  /*0250*/  SYNCS.EXCH.64 URZ, [UR8+0x8], UR4 ;  /* 0x00000804083f75b2 */ /* 0x0000e20008000100 */
[----:B------:R0:W4:Y:S01]  /*0260*/  SYNCS.EXCH.64 URZ, [UR8+0x28], UR6 ;  /* 0x00002806083f75b2 */ /* 0x0001220008000100 */
[----:B------:R0:W0:Y:S01]  /*0270*/  SYNCS.EXCH.64 URZ, [UR8+0x10], UR4 ;  /* 0x00001004083f75b2 */ /* 0x0000220008000100 */
[----:B------:R0:W0:Y:S01]  /*0280*/  SYNCS.EXCH.64 URZ, [UR8+0x30], UR6 ;  /* 0x00003006083f75b2 */ /* 0x0000220008000100 */
[----:B------:R0:W0:Y:S01]  /*0290*/  SYNCS.EXCH.64 URZ, [UR8+0x18], UR4 ;  /* 0x00001804083f75b2 */ /* 0x0000220008000100 */
[----:B------:R0:W0:Y:S01]  /*02a0*/  SYNCS.EXCH.64 URZ, [UR8+0x38], UR6 ;  /* 0x00003806083f75b2 */ /* 0x0000220008000100 */
[----:B------:R-:W-:Y:S01]  /*02b0*/  NOP ;  /* 0x0000000000007918 */ /* 0x000fe20000000000 */
.L_x_2:
[----:B------:R-:W5:Y:S01]  /*02c0*/  SHFL.IDX PT, R0, R0, RZ, 0x1f ;  /* 0x00001fff00007589 */ /* 0x000f6200000e0000 */
[----:B------:R-:W-:Y:S01]  /*02d0*/  ELECT P0, URZ, PT ;  /* 0x00000000003f782f */ /* 0x000fe20003800000 */
[----:B------:R-:W1:Y:S01]  /*02e0*/  LDC R2, c[0x0][0x65c] ;  /* 0x00019700ff027b82 */ /* 0x000e620000000800 */
[----:B0-----:R-:W-:Y:S01]  /*02f0*/  UMOV UR4, 0x20 ;  /* 0x0000002000047882 */ /* 0x001fe20000000000 */
[----:B------:R-:W0:Y:S01]  /*0300*/  S2R R3, SR_CTAID.Y ;  /* 0x0000000000037919 */ /* 0x000e220000002600 */
[----:B------:R-:W-:Y:S01]  /*0310*/  NOP ;  /* 0x0000000000007918 */ /* 0x000fe20000000000 */
[----:B------:R-:W-:Y:S01]  /*0320*/  ISETP.NE.AND P2, PT, R10, RZ, PT ;  /* 0x000000ff0a00720c */ /* 0x000fe20003f45270 */
[----:B------:R-:W-:Y:S01]  /*0330*/  NOP ;  /* 0x0000000000007918 */ /* 0x000fe20000000000 */
[----:B------:R-:W2:Y:S01]  /*0340*/  S2R R6, SR_CTAID.X ;  /* 0x0000000000067919 */ /* 0x000ea20000002500 */
[----:B------:R-:W-:Y:S01]  /*0350*/  IMAD.MOV.U32 R7, RZ, RZ, RZ ;  /* 0x000000ffff077224 */ /* 0x000fe200078e00ff */
[----:B-----5:R-:W-:-:S02]  /*0360*/  ISETP.NE.OR P0, PT, R0, RZ, !P0 ;  /* 0x000000ff0000720c */ /* 0x020fc40004705670 */
[----:B-1----:R-:W-:-:S04]  /*0370*/  ISETP.NE.AND P3, PT, R2, 0x1, PT ;  /* 0x000000010200780c */ /* 0x002fc80003f65270 */
[----:B------:R-:W-:Y:S02]  /*0380*/  P2R R0, PR, RZ, 0x8 ;  /* 0x00000008ff007803 */ /* 0x000fe40000000000 */
[----:B------:R-:W-:-:S04]  /*0390*/  SHF.R.S32.HI R0, RZ, 0x1f, R5 ;  /* 0x0000001fff007819 */ /* 0x000fc80000011405 */
[----:B------:R-:W-:Y:S01]  /*03a0*/  LEA.HI R0, R0, R5, RZ, 0x2 ;  /* 0x0000000500007211 */ /* 0x000fe200078f10ff */
[----:B------:R-:W-:Y:S01]  /*03b0*/  VOTEU.ALL UP0, P0 ;  /* 0x00000000003f7886 */ /* 0x000fe20000000000 */
[----:B------:R-:W-:Y:S01]  /*03c0*/  VOTEU.ALL UP1, P0 ;  /* 0x00000000003f7886 */ /* 0x000fe20000020000 */
[----:B------:R-:W2:Y:S01]  /*03d0*/  @P3 LDC R17, c[0x0][0x10] ;  /* 0x00000400ff113b82 */ /* 0x000ea20000000800 */
[----:B------:R-:W-:Y:S01]  /*03e0*/  LOP3.LUT R0, R0, 0xfffffffc, RZ, 0xc0, !PT ;  /* 0xfffffffc00007812 */ /* 0x000fe200078ec0ff */
[----:B0-----:R-:W-:Y:S01]  /*03f0*/  @P3 IMAD.MOV.U32 R8, RZ, RZ, R3 ;  /* 0x000000ffff083224 */ /* 0x001fe200078e0003 */
[----:B------:R-:W-:Y:S01]  /*0400*/  @!UP0 UMOV UR6, 0x400 ;  /* 0x0000040000068882 */ /* 0x000fe20000000000 */
[----:B------:R-:W-:-:S04]  /*0410*/  @!UP0 UIADD3 UR4, -UR4, 0x100000, URZ ;  /* 0x0010000004048890 */ /* 0x000fc8000fffe13f */
[----:B------:R-:W-:Y:S02]  /*0420*/  @!UP0 USHF.L.U32 UR5, UR4, 0xb, URZ ;  /* 0x0000000b04058899 */ /* 0x000fe4000800063f */
[----:B------:R-:W-:Y:S01]  /*0430*/  @!UP0 USHF.L.U32 UR4, UR4, 0x1, URZ ;  /* 0x0000000104048899 */ /* 0x000fe2000800063f */
[----:B------:R-:W-:Y:S02]  /*0440*/  @P3 IMAD.MOV.U32 R9, RZ, RZ, RZ ;  /* 0x000000ffff093224 */ /* 0x000fe400078e00ff */
[----:B------:R-:W-:Y:S01]  /*0450*/  IMAD.IADD R0, R5, 0x1, -R0 ;  /* 0x0000000105007824 */ /* 0x000fe200078e0a00 */
[----:B------:R-:W0:Y:S01]  /*0460*/  @!UP0 S2UR UR7, SR_CgaCtaId ;  /* 0x00000000000789c3 */ /* 0x000e220000008800 */
[----:B------:R-:W-:-:S03]  /*0470*/  @P3 IMAD.MOV.U32 R5, RZ, RZ, RZ ;  /* 0x000000ffff053224 */ /* 0x000fc600078e00ff */
[----:B------:R-:W-:-:S04]  /*0480*/  ISETP.NE.AND P1, PT, R0, 0x3, PT ;  /* 0x000000030000780c */ /* 0x000fc80003f25270 */
[----:B------:R-:W1:Y:S01]  /*0490*/  @!P3 LDC R11, c[0x0][0xc] ;  /* 0x00000300ff0bbb82 */ /* 0x000e620000000800 */
[----:B--2---:R-:W-:-:S04]  /*04a0*/  @P3 IMAD.WIDE.U32 R16, R6, R17, R8 ;  /* 0x0000001106103225 */ /* 0x004fc800078e0008 */
[----:B------:R-:W-:Y:S01]  /*04b0*/  @P3 IMAD.IADD R17, R17, 0x1, R5 ;  /* 0x0000000111113824 */ /* 0x000fe200078e0205 */
[----:B------:R-:W-:Y:S01]  /*04c0*/  LOP3.LUT R5, R4, 0x7f, RZ, 0xc0, !PT ;  /* 0x0000007f04057812 */ /* 0x000fe200078ec0ff */
[----:B0-----:R-:W-:Y:S01]  /*04d0*/  @!UP0 ULEA UR8, UR7, UR6, 0x18 ;  /* 0x0000000607088291 */ /* 0x001fe2000f8ec03f */
[----:B------:R-:W-:Y:S02]  /*04e0*/  VOTEU.ALL UP0, P0 ;  /* 0x00000000003f7886 */ /* 0x000fe40000000000 */
[----:B------:R-:W-:Y:S01]  /*04f0*/  ULDC UR6, c[0x0][0xc] ;  /* 0x0000030000067ab9 */ /* 0x000fe20000000800 */
[----:B------:R-:W-:Y:S01]  /*0500*/  ISETP.EQ.OR P0, PT, R0, RZ, !P1 ;  /* 0x000000ff0000720c */ /* 0x000fe20004f02670 */
[----:B------:R-:W-:-:S03]  /*0510*/  ULDC UR7, c[0x0][0x10] ;  /* 0x0000040000077ab9 */ /* 0x000fc60000000800 */
[C---:B------:R-:W-:Y:S01]  /*0520*/  ISETP.EQ.AND P0, PT, R10.reuse, RZ, P0 ;  /* 0x000000ff0a00720c */ /* 0x040fe20000702270 */
[----:B------:R-:W-:Y:S02]  /*0530*/  VIADD R10, R10, 0xffffffff ;  /* 0xffffffff0a0a7836 */ /* 0x000fe40000000000 */
[----:B-1----:R-:W-:Y:S01]  /*0540*/  @!P3 IMAD.WIDE.U32 R8, R11, R3, R6 ;  /* 0x000000030b08b225 */ /* 0x002fe200078e0006 */
[----:B------:R-:W0:Y:S02]  /*0550*/  FENCE.VIEW.ASYNC.S ;  /* 0x00000000000073c6 */ /* 0x000e240000000000 */
[----:B0-----:R-:W3:Y:S01]  /*0560*/  @!UP0 SYNCS.EXCH.64 URZ, [UR8+0x50], UR4 ;  /* 0x00005004083f85b2 */ /* 0x001ee20008000100 */
[----:B------:R-:W-:Y:S02]  /*0570*/  SEL R18, RZ, 0x1, !P0 ;  /* 0x00000001ff127807 */ /* 0x000fe40004000000 */
[----:B------:R-:W-:Y:S01]  /*0580*/  ISETP.GE.U32.AND P1, PT, R10, 0x2, PT ;  /* 0x000000020a00780c */ /* 0x000fe20003f26070 */
[----:B------:R-:W-:-:S02]  /*0590*/  @!P3 IMAD.MOV.U32 R16, RZ, RZ, R8 ;  /* 0x000000ffff10b224 */ /* 0x000fc400078e0008 */
[----:B------:R-:W-:Y:S01]  /*05a0*/  @!P3 IMAD.MOV.U32 R17, RZ, RZ, R9 ;  /* 0x000000ffff11b224 */ /* 0x000fe200078e0009 */
[----:B------:R-:W-:Y:S01]  /*05b0*/  SEL R18, R18, 0x2, P1 ;  /* 0x0000000212127807 */ /* 0x000fe20000800000 */
[----:B------:R0:W3:Y:S01]  /*05c0*/  @!UP1 SYNCS.EXCH.64 URZ, [UR8+0x58], UR4 ;  /* 0x00005804083f95b2 */ /* 0x0000e20008000100 */
[----:B------:R-:W-:Y:S01]  /*05d0*/  NOP ;  /* 0x0000000000007918 */ /* 0x000fe20000000000 */
[----:B0-----:R-:W-:-:S03]  /*05e0*/  UIMAD.WIDE.U32 UR4, UR6, UR7, URZ ;  /* 0x00000007060472a5 */ /* 0x001fc6000f8e003f */
[----:B------:R-:W-:Y:S02]  /*05f0*/  ULDC UR6, c[0x0][0x14] ;  /* 0x0000050000067ab9 */ /* 0x000fe40000000800 */
[----:B------:R-:W-:Y:S02]  /*0600*/  UIMAD.WIDE.U32 UR38, UR4, UR6, URZ ;  /* 0x00000006042672a5 */ /* 0x000fe4000f8e003f */
[----:B------:R-:W-:-:S04]  /*0610*/  UIMAD UR41, UR5, UR6, URZ ;  /* 0x00000006052972a4 */ /* 0x000fc8000f8e023f */
[----:B------:R-:W-:Y:S01]  /*0620*/  UIADD3 UR41, UR39, UR41, URZ ;  /* 0x0000002927297290 */ /* 0x000fe2000fffe03f */
[----:B---34-:R-:W-:Y:S06]  /*0630*/  BAR.SYNC.DEFER_BLOCKING 0x0 ;  /* 0x0000000000007b1d */ /* 0x018fec0000010000 */
[----:B------:R-:W-:Y:S05]  /*0640*/  @!P2 BRA `(.L_x_3) ;  /* 0x0000004000e0a947 */ /* 0x000fea0003800000 */
[----:B------:R-:W-:-:S13]  /*0650*/  ISETP.GT.U32.AND P0, PT, R10, 0x1, PT ;  /* 0x000000010a00780c */ /* 0x000fda0003f04070 */
[----:B------:R-:W-:Y:S05]  /*0660*/  @P0 EXIT ;  /* 0x000000000000094d */ /* 0x000fea0003800000 */
[----:B------:R-:W-:Y:S01]  /*0670*/  ULDC.64 UR4, c[0x0][0x650] ;  /* 0x0001940000047ab9 */ /* 0x000fe20000000a00 */
[----:B------:R-:W-:Y:S01]  /*0680*/  PRMT R0, RZ, 0x7610, R0 ;  /* 0x00007610ff007816 */ /* 0x000fe20000000000 */
[----:B------:R-:W-:Y:S01]  /*0690*/  IMAD.MOV.U32 R69, RZ, RZ, -0x1 ;  /* 0xffffffffff457424 */ /* 0x000fe200078e00ff */
[----:B------:R-:W-:Y:S01]  /*06a0*/  ISETP.GE.U32.AND P0, PT, R16, UR4, PT ;  /* 0x0000000410007c0c */ /* 0x000fe2000bf06070 */
[----:B------:R-:W-:Y:S02]  /*06b0*/  IMAD.MOV.U32 R68, RZ, RZ, -0x1 ;  /* 0xffffffffff447424 */ /* 0x000fe400078e00ff */
[----:B------:R-:W-:Y:S01]  /*06c0*/  IMAD.MOV.U32 R67, RZ, RZ, -0x1 ;  /* 0xffffffffff437424 */ /* 0x000fe200078e00ff */
[----:B------:R-:W-:-:S13]  /*06d0*/  ISETP.GE.U32.AND.EX P0, PT, R17, UR5, PT, P0 ;  /* 0x0000000511007c0c */ /* 0x000fda000bf06100 */
[----:B------:R-:W-:Y:S05]  /*06e0*/  @P0 BRA `(.L_x_4) ;  /* 0x0000000400540947 */ /* 0x000fea0003800000 */
[----:B------:R-:W0:Y:S01]  /*06f0*/  LDC.64 R20, c[0x0][0x628] ;  /* 0x00018a00ff147b82 */ /* 0x000e220000000a00 */
[----:B------:R-:W-:Y:S02]  /*0700*/  IMAD.MOV.U32 R8, RZ, RZ, R16 ;  /* 0x000000ffff087224 */ /* 0x000fe400078e0010 */
[----:B------:R-:W-:-:S05]  /*0710*/  IMAD.MOV.U32 R9, RZ, RZ, R17 ;  /* 0x000000ffff097224 */ /* 0x000fca00078e0011 */
[----:B------:R-:W1:Y:S08]  /*0720*/  LDC R0, c[0x0][0x630] ;  /* 0x00018c00ff007b82 */ /* 0x000e700000000800 */
[----:B------:R-:W2:Y:S01]  /*0730*/  LDC.64 R22, c[0x0][0x620] ;  /* 0x00018800ff167b82 */ /* 0x000ea20000000a00 */
[----:B0-----:R-:W-:-:S04]  /*0740*/  ISETP.NE.U32.AND P0, PT, R20, RZ, PT ;  /* 0x000000ff1400720c */ /* 0x001fc80003f05070 */
[----:B------:R-:W-:-:S13]  /*0750*/  ISETP.NE.AND.EX P0, PT, R21, RZ, PT, P0 ;  /* 0x000000ff1500720c */ /* 0x000fda0003f05300 */
[----:B-12---:R-:W-:Y:S05]  /*0760*/  @!P0 BRA `(.L_x_5) ;  /* 0x0000000000288947 */ /* 0x006fea0003800000 */
[----:B------:R-:W0:Y:S02]  /*0770*/  LDC R13, c[0x0][0x634] ;  /* 0x00018d00ff0d7b82 */ /* 0x000e240000000800 */
[----:B0-----:R-:W-:-:S05]  /*0780*/  IADD3 R13, P0, R16, R13, RZ ;  /* 0x0000000d100d7210 */ /* 0x001fca0007f1e0ff */
[----:B------:R-:W-:-:S04]  /*0790*/  IMAD.X R15, RZ, RZ, R17, P0 ;  /* 0x000000ffff0f7224 */ /* 0x000fc800000e0611 */
[----:B------:R-:W-:-:S04]  /*07a0*/  IMAD.WIDE.U32 R8, R15, R20, RZ ;  /* 0x000000140f087225 */ /* 0x000fc800078e00ff */
[----:B------:R-:W-:-:S04]  /*07b0*/  IMAD.WIDE.U32 R10, P0, R13, R21, R8 ;  /* 0x000000150d0a7225 */ /* 0x000fc80007800008 */
[----:B------:R-:W-:-:S04]  /*07c0*/  IMAD.WIDE.U32 R8, R13, R20, RZ ;  /* 0x000000140d087225 */ /* 0x000fc800078e00ff */
[----:B------:R-:W-:Y:S01]  /*07d0*/  IMAD.X R13, RZ, RZ, RZ, P0 ;  /* 0x000000ffff0d7224 */ /* 0x000fe200000e06ff */
[----:B------:R-:W-:Y:S01]  /*07e0*/  IADD3 RZ, P0, R9, R10, RZ ;  /* 0x0000000a09ff7210 */ /* 0x000fe20007f1e0ff */
[----:B------:R-:W-:-:S04]  /*07f0*/  IMAD.MOV.U32 R12, RZ, RZ, R11 ;  /* 0x000000ffff0c7224 */ /* 0x000fc800078e000b */
[----:B------:R-:W-:-:S08]  /*0800*/  IMAD.WIDE.U32.X R8, R15, R21, R12, P0 ;  /* 0x000000150f087225 */ /* 0x000fd000000e040c */
.L_x_5:
[-CC-:B------:R-:W-:Y:S01]  /*0810*/  SHF.R.U64 R67, R8, R0.reuse, R9.reuse ;  /* 0x0000000008437219 */ /* 0x180fe20000001209 */
[----:B------:R-:W0:Y:S01]  /*0820*/  LDC R12, c[0x0][0x618] ;  /* 0x00018600ff0c7b82 */ /* 0x000e220000000800 */
[----:B------:R-:W-:Y:S01]  /*0830*/  SHF.R.U32.HI R7, RZ, R0, R9 ;  /* 0x00000000ff077219 */ /* 0x000fe20000011609 */
[----:B------:R-:W-:Y:S01]  /*0840*/  ULDC UR4, c[0x0][0x150] ;  /* 0x0000540000047ab9 */ /* 0x000fe20000000800 */
[----:B------:R-:W-:Y:S02]  /*0850*/  IADD3 R11, P0, RZ, -R67, RZ ;  /* 0x80000043ff0b7210 */ /* 0x000fe40007f1e0ff */
[----:B------:R-:W-:-:S03]  /*0860*/  I2FP.F32.U32 R0, R6 ;  /* 0x0000000600007245 */ /* 0x000fc60000201000 */
[----:B------:R-:W1:Y:S01]  /*0870*/  LDC.64 R30, c[0x0][0x640] ;  /* 0x00019000ff1e7b82 */ /* 0x000e620000000a00 */
[----:B------:R-:W-:Y:S02]  /*0880*/  IMAD.X R13, RZ, RZ, ~R7, P0 ;  /* 0x000000ffff0d7224 */ /* 0x000fe400000e0e07 */
[----:B------:R-:W-:Y:S01]  /*0890*/  FMUL R0, R0, UR4 ;  /* 0x0000000400007c20 */ /* 0x000fe20008400000 */
[----:B------:R-:W-:Y:S01]  /*08a0*/  IMAD.WIDE.U32 R8, R11, R22, R16 ;  /* 0x000000160b087225 */ /* 0x000fe200078e0010 */
[----:B------:R-:W-:-:S03]  /*08b0*/  ULDC UR4, c[0x0][0x154] ;  /* 0x0000550000047ab9 */ /* 0x000fc60000000800 */
[----:B------:R-:W-:Y:S01]  /*08c0*/  IMAD R10, R13, R22, RZ ;  /* 0x000000160d0a7224 */ /* 0x000fe200078e02ff */
[----:B------:R-:W2:Y:S01]  /*08d0*/  LDC R7, c[0x0][0x144] ;  /* 0x00005100ff077b82 */ /* 0x000ea20000000800 */
[----:B------:R-:W3:Y:S02]  /*08e0*/  F2I.U32.TRUNC.NTZ R0, R0 ;  /* 0x0000000000007305 */ /* 0x000ee4000020f000 */
[----:B------:R-:W-:-:S04]  /*08f0*/  IMAD R11, R11, R23, R10 ;  /* 0x000000170b0b7224 */ /* 0x000fc800078e020a */
[----:B------:R-:W-:Y:S01]  /*0900*/  IMAD.IADD R9, R9, 0x1, R11 ;  /* 0x0000000109097824 */ /* 0x000fe200078e020b */
[----:B------:R-:W4:Y:S01]  /*0910*/  LDC R24, c[0x0][0x608] ;  /* 0x00018200ff187b82 */ /* 0x000f220000000800 */
[----:B------:R-:W-:-:S03]  /*0920*/  IMAD.MOV.U32 R11, RZ, RZ, -0x1 ;  /* 0xffffffffff0b7424 */ /* 0x000fc600078e00ff */
[-CC-:B0-----:R-:W-:Y:S02]  /*0930*/  SHF.R.U64 R22, R8, R12.reuse, R9.reuse ;  /* 0x0000000c08167219 */ /* 0x181fe40000001209 */
[----:B------:R-:W-:Y:S02]  /*0940*/  I2FP.F32.U32 R8, R3 ;  /* 0x0000000300087245 */ /* 0x000fe40000201000 */
[----:B------:R-:W0:Y:S01]  /*0950*/  LDC R28, c[0x0][0x658] ;  /* 0x00019600ff1c7b82 */ /* 0x000e220000000800 */
[----:B-1----:R-:W-:Y:S01]  /*0960*/  ISETP.NE.U32.AND P0, PT, R30, RZ, PT ;  /* 0x000000ff1e00720c */ /* 0x002fe20003f05070 */
[----:B---3--:R-:W-:Y:S02]  /*0970*/  IMAD.MOV R10, RZ, RZ, -R0 ;  /* 0x000000ffff0a7224 */ /* 0x008fe400078e0a00 */
[----:B------:R-:W-:Y:S01]  /*0980*/  FMUL R8, R8, UR4 ;  /* 0x0000000408087c20 */ /* 0x000fe20008400000 */
[----:B------:R-:W-:Y:S02]  /*0990*/  SHF.R.U32.HI R9, RZ, R12, R9 ;  /* 0x0000000cff097219 */ /* 0x000fe40000011609 */
[----:B------:R-:W-:Y:S01]  /*09a0*/  ISETP.NE.AND.EX P0, PT, R31, RZ, PT, P0 ;  /* 0x000000ff1f00720c */ /* 0x000fe20003f05300 */
[----:B------:R1:W3:Y:S01]  /*09b0*/  F2I.U32.TRUNC.NTZ R15, R8 ;  /* 0x00000008000f7305 */ /* 0x0002e2000020f000 */
[----:B------:R-:W1:Y:S01]  /*09c0*/  LDC R20, c[0x0][0x148] ;  /* 0x00005200ff147b82 */ /* 0x000e620000000800 */
[----:B--2---:R-:W-:-:S07]  /*09d0*/  IMAD R0, R7, R10, R6 ;  /* 0x0000000a07007224 */ /* 0x004fce00078e0206 */
[----:B------:R-:W2:Y:S01]  /*09e0*/  LDC R26, c[0x0][0x600] ;  /* 0x00018000ff1a7b82 */ /* 0x000ea20000000800 */
[-CC-:B----4-:R-:W-:Y:S02]  /*09f0*/  SHF.R.U64 R32, R22, R24.reuse, R9.reuse ;  /* 0x0000001816207219 */ /* 0x190fe40000001209 */
[----:B------:R-:W-:Y:S01]  /*0a00*/  SHF.R.U32.HI R7, RZ, R24, R9 ;  /* 0x00000018ff077219 */ /* 0x000fe20000011609 */
[----:B------:R-:W-:-:S04]  /*0a10*/  IMAD.MOV.U32 R9, RZ, RZ, 0x1 ;  /* 0x00000001ff097424 */ /* 0x000fc800078e00ff */
[----:B------:R-:W4:Y:S01]  /*0a20*/  LDC R21, c[0x0][0x648] ;  /* 0x00019200ff157b82 */ /* 0x000f220000000800 */
[-C--:B0-----:R-:W-:Y:S02]  /*0a30*/  SHF.L.U32 R6, R11, R28.reuse, RZ ;  /* 0x0000001c0b067219 */ /* 0x081fe400000006ff */
[--C-:B------:R-:W-:Y:S02]  /*0a40*/  SHF.R.U64 R24, R32, R28, R7.reuse ;  /* 0x0000001c20187219 */ /* 0x100fe40000001207 */
[----:B------:R-:W-:Y:S02]  /*0a50*/  LOP3.LUT R13, RZ, R6, RZ, 0x33, !PT ;  /* 0x00000006ff0d7212 */ /* 0x000fe400078e33ff */
[-C--:B------:R-:W-:Y:S01]  /*0a60*/  SHF.R.U32.HI R7, RZ, R28.reuse, R7 ;  /* 0x0000001cff077219 */ /* 0x080fe20000011607 */
[----:B------:R-:W0:Y:S01]  /*0a70*/  LDC R23, c[0x0][0x638] ;  /* 0x00018e00ff177b82 */ /* 0x000e220000000800 */
[----:B------:R-:W-:Y:S01]  /*0a80*/  SHF.L.U32 R12, R9, R28, RZ ;  /* 0x0000001c090c7219 */ /* 0x000fe200000006ff */
[----:B------:R-:W-:-:S06]  /*0a90*/  IMAD.MOV.U32 R6, RZ, RZ, R24 ;  /* 0x000000ffff067224 */ /* 0x000fcc00078e0018 */
[----:B------:R-:W0:Y:S01]  /*0aa0*/  LDC R69, c[0x0][0x610] ;  /* 0x00018400ff457b82 */ /* 0x000e220000000800 */
[----:B-1-3--:R-:W-:Y:S05]  /*0ab0*/  @!P0 BRA `(.L_x_6) ;  /* 0x0000000000288947 */ /* 0x00afea0003800000 */
[----:B------:R-:W1:Y:S02]  /*0ac0*/  LDC R11, c[0x0][0x64c] ;  /* 0x00019300ff0b7b82 */ /* 0x000e640000000800 */
[----:B-1----:R-:W-:-:S05]  /*0ad0*/  IADD3 R11, P0, R24, R11, RZ ;  /* 0x0000000b180b7210 */ /* 0x002fca0007f1e0ff */
        /* <DEDUP_REMOVED lines=8> */
.L_x_6:
[----:B----4-:R-:W-:Y:S01]  /*0b60*/  SHF.R.U64 R6, R6, R21, R7 ;  /* 0x0000001506067219 */ /* 0x010fe20000001207 */
[----:B--2---:R-:W-:Y:S01]  /*0b70*/  VIADD R7, R26, 0xffffffff ;  /* 0xffffffff1a077836 */ /* 0x004fe20000000000 */
[----:B------:R-:W-:Y:S01]  /*0b80*/  LOP3.LUT R13, R32, R13, RZ, 0xc0, !PT ;  /* 0x0000000d200d7212 */ /* 0x000fe200078ec0ff */
[----:B------:R-:W-:Y:S02]  /*0b90*/  IMAD.MOV R15, RZ, RZ, -R15 ;  /* 0x000000ffff0f7224 */ /* 0x000fe400078e0a0f */
[----:B------:R-:W-:Y:S02]  /*0ba0*/  IMAD.MOV R8, RZ, RZ, -R6 ;  /* 0x000000ffff087224 */ /* 0x000fe400078e0a06 */
[----:B------:R-:W-:Y:S01]  /*0bb0*/  IMAD R13, R12, R6, R13 ;  /* 0x000000060c0d7224 */ /* 0x000fe200078e020d */
[----:B------:R-:W-:Y:S01]  /*0bc0*/  LOP3.LUT R6, R22, R7, RZ, 0xc0, !PT ;  /* 0x0000000716067212 */ /* 0x000fe200078ec0ff */
[----:B------:R-:W-:Y:S02]  /*0bd0*/  @P3 IMAD R0, R20, R15, R3 ;  /* 0x0000000f14003224 */ /* 0x000fe400078e0203 */
[----:B0-----:R-:W-:-:S02]  /*0be0*/  IMAD R3, R8, R23, R24 ;  /* 0x0000001708037224 */ /* 0x001fc400078e0218 */
[----:B------:R-:W-:Y:S02]  /*0bf0*/  IMAD R69, R13, R69, R0 ;  /* 0x000000450d457224 */ /* 0x000fe400078e0200 */
[----:B------:R-:W-:Y:S02]  /*0c00*/  IMAD R6, R3, R26, R6 ;  /* 0x0000001a03067224 */ /* 0x000fe400078e0206 */
[----:B------:R-:W-:-:S03]  /*0c10*/  IMAD.MOV.U32 R0, RZ, RZ, 0x1 ;  /* 0x00000001ff007424 */ /* 0x000fc600078e00ff */
[----:B------:R-:W-:Y:S02]  /*0c20*/  SEL R68, R6, R69, !P3 ;  /* 0x0000004506447207 */ /* 0x000fe40005800000 */
[----:B------:R-:W-:-:S07]  /*0c30*/  SEL R69, R69, R6, !P3 ;  /* 0x0000000645457207 */ /* 0x000fce0005800000 */
.L_x_4:
[----:B------:R-:W-:-:S08]  /*0c40*/  NOP ;  /* 0x0000000000007918 */ /* 0x000fd00000000000 */
[----:B------:R-:W0:Y:S02]  /*0c50*/  USETMAXREG.TRY_ALLOC.CTAPOOL UP0, 0xe8 ;  /* 0x000000e8000079c8 */ /* 0x000e240008000600 */
[----:B0-----:R-:W-:-:S13]  /*0c60*/  PLOP3.LUT P0, PT, PT, PT, UP0, 0x80, 0x0 ;  /* 0x000000000000781c */ /* 0x001fda0003f0f008 */
[----:B------:R-:W-:Y:S05]  /*0c70*/  @!P0 BRA `(.L_x_4) ;  /* 0xfffffffc00f08947 */ /* 0x000fea000383ffff */
[----:B------:R-:W-:Y:S01]  /*0c80*/  ULDC.64 UR4, c[0x0][0x598] ;  /* 0x0001660000047ab9 */ /* 0x000fe20000000a00 */
[----:B------:R-:W-:Y:S01]  /*0c90*/  ULDC.64 UR36, c[0x0][0x208] ;  /* 0x0000820000247ab9 */ /* 0x000fe20000000a00 */
[----:B------:R-:W-:-:S04]  /*0ca0*/  ISETP.NE.U32.AND P0, PT, RZ, UR4, PT ;  /* 0x00000004ff007c0c */ /* 0x000fc8000bf05070 */
[----:B------:R-:W-:-:S13]  /*0cb0*/  ISETP.NE.AND.EX P0, PT, RZ, UR5, PT, P0 ;  /* 0x00000005ff007c0c */ /* 0x000fda000bf05300 */
[----:B------:R-:W-:Y:S05]  /*0cc0*/  @!P0 BRA `(.L_x_7) ;  /* 0x00000000001c8947 */ /* 0x000fea0003800000 */
[----:B------:R-:W0:Y:S02]  /*0cd0*/  LDC.64 R6, c[0x0][0x598] ;  /* 0x00016600ff067b82 */ /* 0x000e240000000a00 */
[----:B0-----:R-:W2:Y:S02]  /*0ce0*/  LDG.E.64 R6, desc[UR36][R6.64] ;  /* 0x0000002406067981 */ /* 0x001ea4000c1e1b00 */
[----:B--2---:R-:W-:-:S04]  /*0cf0*/  ISETP.NE.U32.AND P0, PT, R6, RZ, PT ;  /* 0x000000ff0600720c */ /* 0x004fc80003f05070 */
[----:B------:R-:W-:-:S13]  /*0d00*/  ISETP.NE.AND.EX P0, PT, R7, RZ, PT, P0 ;  /* 0x000000ff0700720c */ /* 0x000fda0003f05300 */
[----:B------:R-:W-:Y:S05]  /*0d10*/  @!P0 BRA `(.L_x_7) ;  /* 0x0000000000088947 */ /* 0x000fea0003800000 */
[----:B------:R0:W5:Y:S01]  /*0d20*/  LD.E R19, desc[UR36][R6.64] ;  /* 0x0000002406137980 */ /* 0x000162000c101900 */
[----:B------:R-:W-:Y:S05]  /*0d30*/  BRA `(.L_x_8) ;  /* 0x0000000000247947 */ /* 0x000fea0003800000 */
.L_x_7:
[----:B------:R-:W-:Y:S02]  /*0d40*/  ULDC.64 UR4, c[0x0][0x588] ;  /* 0x0001620000047ab9 */ /* 0x000fe40000000a00 */
[----:B------:R-:W-:-:S04]  /*0d50*/  ISETP.NE.U32.AND P0, PT, RZ, UR4, PT ;  /* 0x00000004ff007c0c */ /* 0x000fc8000bf05070 */
[----:B------:R-:W-:-:S13]  /*0d60*/  ISETP.NE.AND.EX P0, PT, RZ, UR5, PT, P0 ;  /* 0x00000005ff007c0c */ /* 0x000fda000bf05300 */
[----:B------:R-:W-:Y:S05]  /*0d70*/  @!P0 BRA `(.L_x_9) ;  /* 0x00000000000c8947 */ /* 0x000fea0003800000 */
[----:B------:R-:W0:Y:S02]  /*0d80*/  LDC.64 R6, c[0x0][0x588] ;  /* 0x00016200ff067b82 */ /* 0x000e240000000a00 */
[----:B0-----:R1:W5:Y:S01]  /*0d90*/  LDG.E R19, desc[UR36][R6.64] ;  /* 0x0000002406137981 */ /* 0x001362000c1e1900 */
[----:B------:R-:W-:Y:S05]  /*0da0*/  BRA `(.L_x_8) ;  /* 0x0000000000087947 */ /* 0x000fea0003800000 */
.L_x_9:
[----:B------:R-:W-:Y:S02]  /*0db0*/  ULDC UR4, c[0x0][0x580] ;  /* 0x0001600000047ab9 */ /* 0x000fe40000000800 */
[----:B------:R-:W-:-:S07]  /*0dc0*/  IMAD.U32 R19, RZ, RZ, UR4 ;  /* 0x00000004ff137e24 */ /* 0x000fce000f8e00ff */
.L_x_8:
[----:B------:R-:W-:Y:S02]  /*0dd0*/  ULDC.64 UR4, c[0x0][0x5a0] ;  /* 0x0001680000047ab9 */ /* 0x000fe40000000a00 */
[----:B------:R-:W-:-:S04]  /*0de0*/  ISETP.NE.U32.AND P0, PT, RZ, UR4, PT ;  /* 0x00000004ff007c0c */ /* 0x000fc8000bf05070 */
[----:B------:R-:W-:-:S13]  /*0df0*/  ISETP.NE.AND.EX P0, PT, RZ, UR5, PT, P0 ;  /* 0x00000005ff007c0c */ /* 0x000fda000bf05300 */
[----:B------:R-:W-:Y:S05]  /*0e00*/  @!P0 BRA `(.L_x_10) ;  /* 0x00000000001c8947 */ /* 0x000fea0003800000 */
[----:B01----:R-:W0:Y:S02]  /*0e10*/  LDC.64 R6, c[0x0][0x5a0] ;  /* 0x00016800ff067b82 */ /* 0x003e240000000a00 */
[----:B0-----:R-:W2:Y:S02]  /*0e20*/  LDG.E.64 R6, desc[UR36][R6.64] ;  /* 0x0000002406067981 */ /* 0x001ea4000c1e1b00 */
[----:B--2---:R-:W-:-:S04]  /*0e30*/  ISETP.NE.U32.AND P0, PT, R6, RZ, PT ;  /* 0x000000ff0600720c */ /* 0x004fc80003f05070 */
[----:B------:R-:W-:-:S13]  /*0e40*/  ISETP.NE.AND.EX P0, PT, R7, RZ, PT, P0 ;  /* 0x000000ff0700720c */ /* 0x000fda0003f05300 */
[----:B------:R-:W-:Y:S05]  /*0e50*/  @!P0 BRA `(.L_x_10) ;  /* 0x0000000000088947 */ /* 0x000fea0003800000 */
[----:B------:R0:W5:Y:S01]  /*0e60*/  LD.E R56, desc[UR36][R6.64] ;  /* 0x0000002406387980 */ /* 0x000162000c101900 */
[----:B------:R-:W-:Y:S05]  /*0e70*/  BRA `(.L_x_11) ;  /* 0x0000000000247947 */ /* 0x000fea0003800000 */
.L_x_10:
[----:B------:R-:W-:Y:S02]  /*0e80*/  ULDC.64 UR4, c[0x0][0x590] ;  /* 0x0001640000047ab9 */ /* 0x000fe40000000a00 */
[----:B------:R-:W-:-:S04]  /*0e90*/  ISETP.NE.U32.AND P0, PT, RZ, UR4, PT ;  /* 0x00000004ff007c0c */ /* 0x000fc8000bf05070 */
[----:B------:R-:W-:-:S13]  /*0ea0*/  ISETP.NE.AND.EX P0, PT, RZ, UR5, PT, P0 ;  /* 0x00000005ff007c0c */ /* 0x000fda000bf05300 */
[----:B------:R-:W-:Y:S05]  /*0eb0*/  @!P0 BRA `(.L_x_12) ;  /* 0x00000000000c8947 */ /* 0x000fea0003800000 */
[----:B------:R-:W2:Y:S02]  /*0ec0*/  LDC.64 R56, c[0x0][0x590] ;  /* 0x00016400ff387b82 */ /* 0x000ea40000000a00 */
[----:B--2---:R2:W5:Y:S01]  /*0ed0*/  LDG.E R56, desc[UR36][R56.64] ;  /* 0x0000002438387981 */ /* 0x004562000c1e1900 */
[----:B------:R-:W-:Y:S05]  /*0ee0*/  BRA `(.L_x_11) ;  /* 0x0000000000087947 */ /* 0x000fea0003800000 */
.L_x_12:
[----:B------:R-:W-:Y:S02]  /*0ef0*/  ULDC UR4, c[0x0][0x584] ;  /* 0x0001610000047ab9 */ /* 0x000fe40000000800 */
[----:B------:R-:W-:-:S07]  /*0f00*/  IMAD.U32 R56, RZ, RZ, UR4 ;  /* 0x00000004ff387e24 */ /* 0x000fce000f8e00ff */
.L_x_11:
[----:B------:R-:W-:-:S13]  /*0f10*/  LOP3.LUT P0, RZ, R0, 0xff, RZ, 0xc0, !PT ;  /* 0x000000ff00ff7812 */ /* 0x000fda000780c0ff */
[----:B------:R-:W-:Y:S05]  /*0f20*/  @!P0 EXIT ;  /* 0x000000000000894d */ /* 0x000fea0003800000 */
[----:B------:R-:W3:Y:S01]  /*0f30*/  LDC R59, c[0x0][0x658] ;  /* 0x00019600ff3b7b82 */ /* 0x000ee20000000800 */
[----:B------:R-:W-:Y:S01]  /*0f40*/  ULDC.64 UR6, c[0x0][0x288] ;  /* 0x0000a20000067ab9 */ /* 0x000fe20000000a00 */
[----:B------:R-:W-:Y:S01]  /*0f50*/  LOP3.LUT R14, R14, 0x1, RZ, 0xc0, !PT ;  /* 0x000000010e0e7812 */ /* 0x000fe200078ec0ff */
[----:B------:R-:W-:Y:S01]  /*0f60*/  UIADD3 UR4, UR7, 0x3f, URZ ;  /* 0x0000003f07047890 */ /* 0x000fe2000fffe03f */
[----:B------:R-:W-:Y:S01]  /*0f70*/  SHF.R.U32.HI R0, RZ, 0x2, R4 ;  /* 0x00000002ff007819 */ /* 0x000fe20000011604 */
[----:B------:R-:W-:Y:S01]  /*0f80*/  IMAD.U32 R3, RZ, RZ, UR6 ;  /* 0x00000006ff037e24 */ /* 0x000fe2000f8e00ff */
[----:B------:R-:W-:Y:S01]  /*0f90*/  SHF.R.U32.HI R5, RZ, 0x1, R5 ;  /* 0x00000001ff057819 */ /* 0x000fe20000011605 */
[----:B------:R-:W-:Y:S01]  /*0fa0*/  USHF.R.S32.HI UR5, URZ, 0x1f, UR4 ;  /* 0x0000001f3f057899 */ /* 0x000fe20008011404 */
[----:B01----:R-:W0:Y:S01]  /*0fb0*/  LDC.64 R6, c[0x0][0x5c8] ;  /* 0x00017200ff067b82 */ /* 0x003e220000000a00 */
[----:B------:R-:W-:Y:S01]  /*0fc0*/  LOP3.LUT R60, R4, 0x3, RZ, 0xc0, !PT ;  /* 0x00000003043c7812 */ /* 0x000fe200078ec0ff */
[----:B------:R-:W-:Y:S01]  /*0fd0*/  IMAD.SHL.U32 R9, R14, 0x40, RZ ;  /* 0x000000400e097824 */ /* 0x000fe200078e00ff */
[----:B------:R-:W-:Y:S01]  /*0fe0*/  LOP3.LUT R0, R0, 0x7, RZ, 0xc0, !PT ;  /* 0x0000000700007812 */ /* 0x000fe200078ec0ff */
[----:B------:R-:W-:Y:S01]  /*0ff0*/  ULEA.HI UR5, UR5, UR4, URZ, 0x6 ;  /* 0x0000000405057291 */ /* 0x000fe2000f8f303f */
[----:B------:R-:W-:Y:S01]  /*1000*/  LOP3.LUT R5, R5, 0x30, RZ, 0xc0, !PT ;  /* 0x0000003005057812 */ /* 0x000fe200078ec0ff */
[----:B------:R-:W-:Y:S01]  /*1010*/  IMAD R60, R60, -0x2, R3 ;  /* 0xfffffffe3c3c7824 */ /* 0x000fe200078e0203 */
[--C-:B------:R-:W-:Y:S01]  /*1020*/  LOP3.LUT R22, R9, 0x40, R0.reuse, 0xe2, !PT ;  /* 0x0000004009167812 */ /* 0x100fe200078ee200 */
[----:B------:R-:W1:Y:S01]  /*1030*/  LDC R63, c[0x0][0x600] ;  /* 0x00018000ff3f7b82 */ /* 0x000e620000000800 */
[----:B------:R-:W-:Y:S01]  /*1040*/  IADD3 R3, RZ, -R5, -R0 ;  /* 0x80000005ff037210 */ /* 0x000fe20007ffe800 */
[----:B------:R-:W-:Y:S01]  /*1050*/  IMAD.MOV.U32 R0, RZ, RZ, -0x1 ;  /* 0xffffffffff007424 */ /* 0x000fe200078e00ff */
[----:B------:R-:W-:Y:S01]  /*1060*/  USHF.R.S32.HI UR43, URZ, 0x6, UR5 ;  /* 0x000000063f2b7899 */ /* 0x000fe20008011405 */
[----:B------:R-:W-:Y:S01]  /*1070*/  IMAD.MOV.U32 R8, RZ, RZ, 0x1 ;  /* 0x00000001ff087424 */ /* 0x000fe200078e00ff */
[----:B------:R-:W-:Y:S01]  /*1080*/  LOP3.LUT R62, R4, 0x80, RZ, 0xc0, !PT ;  /* 0x00000080043e7812 */ /* 0x000fe200078ec0ff */
[----:B------:R-:W-:Y:S01]  /*1090*/  IMAD R3, R14, -0x40, R3 ;  /* 0xffffffc00e037824 */ /* 0x000fe200078e0203 */
[----:B------:R-:W-:Y:S01]  /*10a0*/  UISETP.LT.AND UP0, UPT, UR43, 0x1, UPT ;  /* 0x000000012b00788c */ /* 0x000fe2000bf01270 */
[----:B---3--:R-:W-:Y:S01]  /*10b0*/  SHF.L.U32 R0, R0, R59, RZ ;  /* 0x0000003b00007219 */ /* 0x008fe200000006ff */
[----:B------:R-:W-:Y:S01]  /*10c0*/  ULDC UR4, c[0x0][0x284] ;  /* 0x0000a10000047ab9 */ /* 0x000fe20000000800 */
[----:B------:R-:W-:Y:S01]  /*10d0*/  LOP3.LUT R22, R22, R5, RZ, 0xfc, !PT ;  /* 0x0000000516167212 */ /* 0x000fe200078efcff */
[----:B------:R-:W-:Y:S01]  /*10e0*/  USEL UR44, UR43, 0x1, UP0 ;  /* 0x000000012b2c7887 */ /* 0x000fe20008000000 */
[----:B------:R-:W-:Y:S01]  /*10f0*/  SHF.L.U32 R59, R8, R59, RZ ;  /* 0x0000003b083b7219 */ /* 0x000fe200000006ff */
[----:B------:R-:W-:Y:S01]  /*1100*/  IMAD.SHL.U32 R61, R4, 0x2, RZ ;  /* 0x00000002043d7824 */ /* 0x000fe200078e00ff */
[----:B------:R-:W-:Y:S01]  /*1110*/  LOP3.LUT R66, R18, 0x1, RZ, 0xfc, !PT ;  /* 0x0000000112427812 */ /* 0x000fe200078efcff */
[----:B------:R-:W-:Y:S01]  /*1120*/  VIADD R65, R3, UR4 ;  /* 0x0000000403417c36 */ /* 0x000fe20008000000 */
[C---:B0-----:R-:W-:Y:S01]  /*1130*/  SHF.L.U64.HI R58, R6.reuse, 0x3, R7 ;  /* 0x00000003063a7819 */ /* 0x041fe20000010207 */
[----:B--2---:R-:W-:Y:S01]  /*1140*/  IMAD.SHL.U32 R57, R6, 0x8, RZ ;  /* 0x0000000806397824 */ /* 0x004fe200078e00ff */
[----:B------:R-:W-:Y:S01]  /*1150*/  SHF.R.U32.HI R62, RZ, 0x7, R62 ;  /* 0x00000007ff3e7819 */ /* 0x000fe2000001163e */
[----:B------:R-:W-:Y:S01]  /*1160*/  IMAD.MOV.U32 R23, RZ, RZ, RZ ;  /* 0x000000ffff177224 */ /* 0x000fe200078e00ff */
[----:B------:R-:W-:Y:S01]  /*1170*/  LOP3.LUT R64, RZ, R0, RZ, 0x33, !PT ;  /* 0x00000000ff407212 */ /* 0x000fe200078e33ff */
[----:B------:R-:W-:Y:S01]  /*1180*/  UIADD3 UR44, UR43, -UR44, URZ ;  /* 0x8000002c2b2c7290 */ /* 0x000fe2000fffe03f */
[----:B------:R-:W-:Y:S01]  /*1190*/  UMOV UR40, URZ ;  /* 0x0000003f00287c82 */ /* 0x000fe20008000000 */
[----:B-1----:R-:W-:Y:S01]  /*11a0*/  VIADD R63, R63, 0xffffffff ;  /* 0xffffffff3f3f7836 */ /* 0x002fe20000000000 */
[----:B------:R-:W-:-:S09]  /*11b0*/  UMOV UR42, URZ ;  /* 0x0000003f002a7c82 */ /* 0x000fd20008000000 */
.L_x_94:
[----:B0-----:R-:W0:Y:S01]  /*11c0*/  SHFL.IDX PT, R0, R62, RZ, 0x1f ;  /* 0x00001fff3e007589 */ /* 0x001e2200000e0000 */
[----:B-1----:R-:W1:Y:S01]  /*11d0*/  S2UR UR7, SR_CgaCtaId ;  /* 0x00000000000779c3 */ /* 0x002e620000008800 */
[----:B------:R-:W-:Y:S01]  /*11e0*/  UMOV UR6, 0x400 ;  /* 0x0000040000067882 */ /* 0x000fe20000000000 */
[----:B0-----:R-:W-:Y:S01]  /*11f0*/  R2UR UR4, R0 ;  /* 0x00000000000472ca */ /* 0x001fe200000e0000 */
[----:B-1----:R-:W-:-:S12]  /*1200*/  ULEA UR46, UR7, UR6, 0x18 ;  /* 0x00000006072e7291 */ /* 0x002fd8000f8ec03f */
[----:B------:R-:W-:-:S04]  /*1210*/  ULEA.HI UR5, UR4, UR4, URZ, 0x1 ;  /* 0x0000000404057291 */ /* 0x000fc8000f8f083f */
[----:B------:R-:W-:-:S04]  /*1220*/  ULOP3.LUT UR5, UR5, 0x7fffe, URZ, 0xc0, !UPT ;  /* 0x0007fffe05057892 */ /* 0x000fc8000f8ec03f */
[----:B------:R-:W-:-:S03]  /*1230*/  UIADD3 UR5, UR4, -UR5, URZ ;  /* 0x8000000504057290 */ /* 0x000fc6000fffe03f */
[----:B------:R-:W-:Y:S01]  /*1240*/  ULDC UR4, c[0x0][0x28c] ;  /* 0x0000a30000047ab9 */ /* 0x000fe20000000800 */
[----:B------:R-:W-:Y:S01]  /*1250*/  ULEA UR5, UR5, UR46, 0xd ;  /* 0x0000002e05057291 */ /* 0x000fe2000f8e683f */
[----:B------:R-:W-:-:S03]  /*1260*/  ISETP.LT.AND P0, PT, RZ, UR4, PT ;  /* 0x00000004ff007c0c */ /* 0x000fc6000bf01270 */
[----:B------:R-:W-:-:S04]  /*1270*/  UIADD3 UR5, UR5, 0x100, URZ ;  /* 0x0000010005057890 */ /* 0x000fc8000fffe03f */
[----:B------:R-:W-:-:S04]  /*1280*/  USHF.R.U32.HI UR5, URZ, 0x4, UR5 ;  /* 0x000000043f057899 */ /* 0x000fc80008011605 */
[----:B------:R-:W-:-:S04]  /*1290*/  ULOP3.LUT UR5, UR5, 0x3fff, URZ, 0xc0, !UPT ;  /* 0x00003fff05057892 */ /* 0x000fc8000f8ec03f */
[----:B------:R-:W-:Y:S01]  /*12a0*/  ULOP3.LUT UR45, UR5, 0x10000, URZ, 0xfc, !UPT ;  /* 0x00010000052d7892 */ /* 0x000fe2000f8efc3f */
[----:B---345:R-:W-:Y:S11]  /*12b0*/  @P0 BRA `(.L_x_13) ;  /* 0x0000000000400947 */ /* 0x038ff60003800000 */
[----:B------:R-:W-:Y:S01]  /*12c0*/  MOV R0, 0x0 ;  /* 0x0000000000007802 */ /* 0x000fe20000000f00 */
[----:B------:R-:W-:Y:S01]  /*12d0*/  ULDC.64 UR4, c[0x4][0x68] ;  /* 0x01001a0000047ab9 */ /* 0x000fe20000000a00 */
[----:B------:R-:W-:Y:S01]  /*12e0*/  ULDC.64 UR6, c[0x4][0x8] ;  /* 0x0100020000067ab9 */ /* 0x000fe20000000a00 */
[----:B------:R-:W-:Y:S01]  /*12f0*/  IMAD.U32 R4, RZ, RZ, UR4 ;  /* 0x00000004ff047e24 */ /* 0x000fe2000f8e00ff */
[----:B------:R0:W1:Y:S01]  /*1300*/  LDC.64 R14, c[0x4][R0] ;  /* 0x01000000000e7b82 */ /* 0x0000620000000a00 */
[----:B------:R-:W-:Y:S01]  /*1310*/  IMAD.U32 R5, RZ, RZ, UR5 ;  /* 0x00000005ff057e24 */ /* 0x000fe2000f8e00ff */
[----:B------:R-:W-:Y:S01]  /*1320*/  ULDC.64 UR4, c[0x4][0x70] ;  /* 0x01001c0000047ab9 */ /* 0x000fe20000000a00 */
[----:B------:R-:W-:Y:S02]  /*1330*/  IMAD.U32 R10, RZ, RZ, UR6 ;  /* 0x00000006ff0a7e24 */ /* 0x000fe4000f8e00ff */
[----:B------:R-:W-:Y:S02]  /*1340*/  IMAD.U32 R6, RZ, RZ, UR4 ;  /* 0x00000004ff067e24 */ /* 0x000fe4000f8e00ff */
[----:B------:R-:W-:-:S02]  /*1350*/  IMAD.U32 R7, RZ, RZ, UR5 ;  /* 0x00000005ff077e24 */ /* 0x000fc4000f8e00ff */
[----:B------:R-:W-:Y:S02]  /*1360*/  IMAD.U32 R11, RZ, RZ, UR7 ;  /* 0x00000007ff0b7e24 */ /* 0x000fe4000f8e00ff */
[----:B------:R-:W-:Y:S02]  /*1370*/  IMAD.MOV.U32 R8, RZ, RZ, 0x1e1 ;  /* 0x000001e1ff087424 */ /* 0x000fe400078e00ff */
[----:B------:R-:W-:Y:S02]  /*1380*/  IMAD.MOV.U32 R12, RZ, RZ, 0x1 ;  /* 0x00000001ff0c7424 */ /* 0x000fe400078e00ff */
[----:B0-----:R-:W-:-:S07]  /*1390*/  IMAD.MOV.U32 R13, RZ, RZ, RZ ;  /* 0x000000ffff0d7224 */ /* 0x001fce00078e00ff */
[----:B------:R-:W-:-:S07]  /*13a0*/  LEPC R20, `(.L_x_13) ;  /* 0x000000001014794e */ /* 0x000fce0000000000 */
[----:B-1---5:R-:W-:Y:S05]  /*13b0*/  CALL.ABS.NOINC R14 ;  /* 0x000000000e007343 */ /* 0x022fea0003c00000 */
.L_x_13:
[----:B------:R-:W-:-:S13]  /*13c0*/  ISETP.NE.AND P0, PT, R66, 0x3, PT ;  /* 0x000000034200780c */ /* 0x000fda0003f05270 */
[----:B------:R-:W-:Y:S05]  /*13d0*/  @!P0 BRA `(.L_x_14) ;  /* 0x0000000000048947 */ /* 0x000fea0003800000 */
[----:B------:R-:W-:Y:S01]  /*13e0*/  BPT.TRAP 0x1 ;  /* 0x000000040000795c */ /* 0x000fe20000300000 */
.L_x_14:
[----:B------:R-:W-:Y:S02]  /*13f0*/  IMAD.U32 R3, RZ, RZ, UR42 ;  /* 0x0000002aff037e24 */ /* 0x000fe4000f8e00ff */
[----:B------:R-:W-:-:S03]  /*1400*/  IMAD.U32 R0, RZ, RZ, UR40 ;  /* 0x00000028ff007e24 */ /* 0x000fc6000f8e00ff */
[----:B------:R-:W-:Y:S02]  /*1410*/  LEA R3, R3, UR46, 0x3 ;  /* 0x0000002e03037c11 */ /* 0x000fe4000f8e18ff */
[----:B------:R-:W-:-:S04]  /*1420*/  SHF.L.U32 R0, R0, 0x1f, RZ ;  /* 0x0000001f00007819 */ /* 0x000fc800000006ff */
[----:B------:R0:W1:Y:S01]  /*1430*/  SYNCS.PHASECHK.TRANS64.TRYWAIT P1, [R3+URZ], R0 ;  /* 0x00000000030075a7 */ /* 0x000062000802017f */
[----:B------:R-:W-:Y:S05]  /*1440*/  @!P0 BRA `(.L_x_15) ;  /* 0x0000000000048947 */ /* 0x000fea0003800000 */
[----:B------:R-:W-:Y:S01]  /*1450*/  BPT.TRAP 0x1 ;  /* 0x000000040000795c */ /* 0x000fe20000300000 */
.L_x_15:
[----:B------:R-:W-:-:S05]  /*1460*/  IMAD.U32 R4, RZ, RZ, UR44 ;  /* 0x0000002cff047e24 */ /* 0x000fca000f8e00ff */
[----:B------:R-:W-:Y:S01]  /*1470*/  ISETP.GE.AND P2, PT, R4, 0x1, PT ;  /* 0x000000010400780c */ /* 0x000fe20003f46270 */
[----:B-1----:R-:W-:-:S12]  /*1480*/  @P1 BRA `(.L_x_16) ;  /* 0x0000000000081947 */ /* 0x002fd80003800000 */
[----:B------:R-:W1:Y:S02]  /*1490*/  SYNCS.PHASECHK.TRANS64.TRYWAIT P1, [R3+URZ], R0 ;  /* 0x00000000030075a7 */ /* 0x000e64000802017f */
[----:B-1----:R-:W-:Y:S05]  /*14a0*/  @!P1 BRA `(.L_x_17) ;  /* 0x0000004800f09947 */ /* 0x002fea0003800000 */
.L_x_16:
[----:B------:R-:W-:Y:S05]  /*14b0*/  WARPSYNC.ALL ;  /* 0x0000000000007948 */ /* 0x000fea0003800000 */
[----:B------:R-:W-:Y:S01]  /*14c0*/  UIADD3 UR4, UR46, 0x20100, URZ ;  /* 0x000201002e047890 */ /* 0x000fe2000fffe03f */
[----:B------:R-:W-:Y:S01]  /*14d0*/  WARPGROUP.ARRIVE ;  /* 0x00000000000079c5 */ /* 0x000fe20000000000 */
[----:B------:R-:W-:Y:S02]  /*14e0*/  ULEA UR5, UR42, UR45, 0xb ;  /* 0x0000002d2a057291 */ /* 0x000fe4000f8e583f */
[----:B------:R-:W-:Y:S01]  /*14f0*/  USHF.R.U32.HI UR4, URZ, 0x4, UR4 ;  /* 0x000000043f047899 */ /* 0x000fe20008011604 */
[----:B------:R-:W-:Y:S01]  /*1500*/  UMOV UR9, 0x40000040 ;  /* 0x4000004000097882 */ /* 0x000fe20000000000 */
[----:B------:R-:W-:-:S02]  /*1510*/  UMOV UR11, 0x40000040 ;  /* 0x40000040000b7882 */ /* 0x000fc40000000000 */
[----:B------:R-:W-:Y:S01]  /*1520*/  ULOP3.LUT UR4, UR4, 0x3fff, URZ, 0xc0, !UPT ;  /* 0x00003fff04047892 */ /* 0x000fe2000f8ec03f */
[----:B------:R-:W-:-:S03]  /*1530*/  UMOV UR8, UR5 ;  /* 0x0000000500087c82 */ /* 0x000fc60008000000 */
[----:B------:R-:W-:-:S04]  /*1540*/  ULOP3.LUT UR4, UR4, 0x10000, URZ, 0xfc, !UPT ;  /* 0x0001000004047892 */ /* 0x000fc8000f8efc3f */
[----:B------:R-:W-:-:S07]  /*1550*/  ULEA UR6, UR42, UR4, 0xa ;  /* 0x000000042a067291 */ /* 0x000fce000f8e503f */
[----:B------:R-:W-:Y:S02]  /*1560*/  UMOV UR10, UR6 ;  /* 0x00000006000a7c82 */ /* 0x000fe40008000000 */
[----:B------:R-:W-:Y:S01]  /*1570*/  HGMMA.64x64x8.F32.TF32 R24, gdesc[UR8], RZ, !UPT, gsb0 ;  /* 0x04e00000081879f0 */ /* 0x000fe2000c0028ff */
[----:B------:R-:W-:Y:S02]  /*1580*/  UIADD3 UR8, UR5, 0x2, URZ ;  /* 0x0000000205087890 */ /* 0x000fe4000fffe03f */
[----:B------:R-:W-:Y:S01]  /*1590*/  UIADD3 UR10, UR6, 0x2, URZ ;  /* 0x00000002060a7890 */ /* 0x000fe2000fffe03f */
[----:B------:R-:W-:Y:S01]  /*15a0*/  UMOV UR9, 0x40000040 ;  /* 0x4000004000097882 */ /* 0x000fe20000000000 */
[----:B------:R-:W-:Y:S01]  /*15b0*/  UMOV UR11, 0x40000040 ;  /* 0x40000040000b7882 */ /* 0x000fe20000000000 */
[----:B------:R-:W-:Y:S02]  /*15c0*/  WARPGROUP.DEPBAR.LE gsb0, 0x0 ;  /* 0x00008000000079c5 */ /* 0x000fe40000010000 */
[----:B------:R-:W-:-:S06]  /*15d0*/  WARPGROUP.ARRIVE ;  /* 0x00000000000079c5 */ /* 0x000fcc0000000000 */
[----:B------:R-:W-:Y:S01]  /*15e0*/  HGMMA.64x64x8.F32.TF32 R24, gdesc[UR8], R24, gsb0 ;  /* 0x04e00000081879f0 */ /* 0x000fe20008002818 */
        /* <DEDUP_REMOVED lines=41> */
[----:B------:R-:W-:Y:S03]  /*1880*/  HGMMA.64x64x8.F32.TF32 R24, gdesc[UR8], R24, gsb0 ;  /* 0x04e00000081879f0 */ /* 0x000fe60008002818 */
[----:B------:R-:W-:Y:S02]  /*1890*/  WARPGROUP.DEPBAR.LE gsb0, 0x0 ;  /* 0x00008000000079c5 */ /* 0x000fe40000010000 */
[----:B------:R-:W-:Y:S05]  /*18a0*/  @!P2 BRA `(.L_x_18) ;  /* 0x00000004008ca947 */ /* 0x000fea0003800000 */
[----:B------:R-:W-:Y:S01]  /*18b0*/  UIADD3 UR5, UR42, 0x1, URZ ;  /* 0x000000012a057890 */ /* 0x000fe2000fffe03f */
[----:B01----:R-:W-:-:S03]  /*18c0*/  IMAD.U32 R0, RZ, RZ, UR44 ;  /* 0x0000002cff007e24 */ /* 0x003fc6000f8e00ff */
[----:B------:R-:W-:-:S04]  /*18d0*/  UISETP.NE.AND UP0, UPT, UR5, 0x4, UPT ;  /* 0x000000040500788c */ /* 0x000fc8000bf05270 */
[----:B------:R-:W-:Y:S02]  /*18e0*/  USEL UR6, URZ, 0x1, UP0 ;  /* 0x000000013f067887 */ /* 0x000fe40008000000 */
[----:B------:R-:W-:Y:S02]  /*18f0*/  USEL UR5, UR5, URZ, UP0 ;  /* 0x0000003f05057287 */ /* 0x000fe40008000000 */
[----:B------:R-:W-:-:S06]  /*1900*/  ULOP3.LUT UR6, UR40, UR6, URZ, 0x3c, !UPT ;  /* 0x0000000628067292 */ /* 0x000fcc000f8e3c3f */
[----:B------:R-:W-:Y:S01]  /*1910*/  IMAD.U32 R5, RZ, RZ, UR6 ;  /* 0x00000006ff057e24 */ /* 0x000fe2000f8e00ff */
[----:B------:R-:W-:-:S06]  /*1920*/  UMOV UR6, UR42 ;  /* 0x0000002a00067c82 */ /* 0x000fcc0008000000 */
.L_x_25:
[----:B01----:R-:W-:Y:S05]  /*1930*/  @!P0 BRA `(.L_x_19) ;  /* 0x0000000000048947 */ /* 0x003fea0003800000 */
[----:B------:R-:W-:Y:S01]  /*1940*/  BPT.TRAP 0x1 ;  /* 0x000000040000795c */ /* 0x000fe20000300000 */
.L_x_19:
[----:B------:R-:W0:Y:S01]  /*1950*/  S2UR UR8, SR_CgaCtaId ;  /* 0x00000000000879c3 */ /* 0x000e220000008800 */
[----:B------:R-:W-:Y:S01]  /*1960*/  UMOV UR7, 0x400 ;  /* 0x0000040000077882 */ /* 0x000fe20000000000 */
[----:B------:R-:W-:Y:S01]  /*1970*/  SHF.L.U32 R3, R5, 0x1f, RZ ;  /* 0x0000001f05037819 */ /* 0x000fe200000006ff */
[----:B0-----:R-:W-:-:S04]  /*1980*/  ULEA UR7, UR8, UR7, 0x18 ;  /* 0x0000000708077291 */ /* 0x001fc8000f8ec03f */
[----:B------:R-:W-:-:S09]  /*1990*/  ULEA UR8, UR5, UR7, 0x3 ;  /* 0x0000000705087291 */ /* 0x000fd2000f8e183f */
[----:B------:R0:W1:Y:S01]  /*19a0*/  SYNCS.PHASECHK.TRANS64.TRYWAIT P1, [UR8], R3 ;  /* 0x00000003ff0075a7 */ /* 0x0000620008020148 */
[----:B------:R-:W-:Y:S05]  /*19b0*/  @!P0 BRA `(.L_x_20) ;  /* 0x0000000000048947 */ /* 0x000fea0003800000 */
[----:B------:R-:W-:Y:S01]  /*19c0*/  BPT.TRAP 0x1 ;  /* 0x000000040000795c */ /* 0x000fe20000300000 */
.L_x_20:
[----:B-1----:R-:W-:Y:S05]  /*19d0*/  @P1 BRA `(.L_x_21) ;  /* 0x0000000000081947 */ /* 0x002fea0003800000 */
[----:B------:R-:W1:Y:S02]  /*19e0*/  SYNCS.PHASECHK.TRANS64.TRYWAIT P1, [UR8], R3 ;  /* 0x00000003ff0075a7 */ /* 0x000e640008020148 */
[----:B-1----:R-:W-:Y:S05]  /*19f0*/  @!P1 BRA `(.L_x_22) ;  /* 0x0000004400b09947 */ /* 0x002fea0003800000 */
.L_x_21:
[----:B------:R-:W-:Y:S01]  /*1a00*/  ULEA UR12, UR5, UR45, 0xb ;  /* 0x0000002d050c7291 */ /* 0x000fe2000f8e583f */
[----:B------:R-:W-:Y:S01]  /*1a10*/  WARPGROUP.ARRIVE ;  /* 0x00000000000079c5 */ /* 0x000fe20000000000 */
[----:B------:R-:W-:Y:S01]  /*1a20*/  ULEA UR13, UR5, UR4, 0xa ;  /* 0x00000004050d7291 */ /* 0x000fe2000f8e503f */
[----:B------:R-:W-:Y:S01]  /*1a30*/  UMOV UR9, 0x40000040 ;  /* 0x4000004000097882 */ /* 0x000fe20000000000 */
[----:B------:R-:W-:-:S03]  /*1a40*/  UMOV UR11, 0x40000040 ;  /* 0x40000040000b7882 */ /* 0x000fc60000000000 */
[----:B------:R-:W-:Y:S02]  /*1a50*/  UMOV UR8, UR12 ;  /* 0x0000000c00087c82 */ /* 0x000fe40008000000 */
[----:B------:R-:W-:Y:S02]  /*1a60*/  UMOV UR10, UR13 ;  /* 0x0000000d000a7c82 */ /* 0x000fe40008000000 */
[----:B------:R-:W-:Y:S01]  /*1a70*/  HGMMA.64x64x8.F32.TF32 R24, gdesc[UR8], R24, gsb0 ;  /* 0x04e00000081879f0 */ /* 0x000fe20008002818 */
[----:B------:R-:W-:Y:S02]  /*1a80*/  UIADD3 UR8, UR12, 0x2, URZ ;  /* 0x000000020c087890 */ /* 0x000fe4000fffe03f */
[----:B------:R-:W-:Y:S01]  /*1a90*/  UIADD3 UR10, UR13, 0x2, URZ ;  /* 0x000000020d0a7890 */ /* 0x000fe2000fffe03f */
[----:B------:R-:W-:Y:S01]  /*1aa0*/  UMOV UR9, 0x40000040 ;  /* 0x4000004000097882 */ /* 0x000fe20000000000 */
[----:B------:R-:W-:Y:S01]  /*1ab0*/  UMOV UR11, 0x40000040 ;  /* 0x40000040000b7882 */ /* 0x000fe20000000000 */
[----:B------:R-:W-:-:S02]  /*1ac0*/  WARPGROUP.DEPBAR.LE gsb0, 0x0 ;  /* 0x00008000000079c5 */ /* 0x000fc40000010000 */
        /* <DEDUP_REMOVED lines=46> */
[----:B------:R-:W-:Y:S01]  /*1db0*/  BPT.TRAP 0x1 ;  /* 0x000000040000795c */ /* 0x000fe20000300000 */
.L_x_23:
[----:B------:R-:W-:Y:S01]  /*1dc0*/  ULEA UR7, UR6, UR7, 0x3 ;  /* 0x0000000706077291 */ /* 0x000fe2000f8e183f */
[----:B------:R-:W-:-:S03]  /*1dd0*/  ISETP.GT.U32.AND P1, PT, R18, 0x1, PT ;  /* 0x000000011200780c */ /* 0x000fc60003f24070 */
[----:B------:R-:W-:-:S04]  /*1de0*/  UIADD3 UR7, UR7, 0x20, URZ ;  /* 0x0000002007077890 */ /* 0x000fc8000fffe03f */
[----:B------:R-:W-:-:S09]  /*1df0*/  UPRMT UR7, URZ, 0x654, UR7 ;  /* 0x000006543f077896 */ /* 0x000fd20008000007 */
[----:B------:R-:W-:Y:S01]  /*1e00*/  SYNCS.ARRIVE.TRANS64.RED.A1T0 RZ, [UR7], RZ ;  /* 0x000000ffffff79a7 */ /* 0x000fe20008100407 */
[----:B------:R-:W-:Y:S05]  /*1e10*/  @P1 BRA `(.L_x_24) ;  /* 0x0000000000041947 */ /* 0x000fea0003800000 */
[----:B------:R-:W-:Y:S01]  /*1e20*/  BPT.TRAP 0x1 ;  /* 0x000000040000795c */ /* 0x000fe20000300000 */
.L_x_24:
[----:B------:R-:W-:Y:S01]  /*1e30*/  UIADD3 UR5, UR5, 0x1, URZ ;  /* 0x0000000105057890 */ /* 0x000fe2000fffe03f */
[C---:B------:R-:W-:Y:S01]  /*1e40*/  ISETP.GT.AND P1, PT, R0.reuse, 0x1, PT ;  /* 0x000000010000780c */ /* 0x040fe20003f24270 */
[----:B------:R-:W-:Y:S01]  /*1e50*/  UIADD3 UR6, UR6, 0x1, URZ ;  /* 0x0000000106067890 */ /* 0x000fe2000fffe03f */
[----:B------:R-:W-:Y:S01]  /*1e60*/  VIADD R0, R0, 0xffffffff ;  /* 0xffffffff00007836 */ /* 0x000fe20000000000 */
[----:B------:R-:W-:Y:S02]  /*1e70*/  UISETP.NE.AND UP0, UPT, UR5, 0x4, UPT ;  /* 0x000000040500788c */ /* 0x000fe4000bf05270 */
[----:B------:R-:W-:Y:S02]  /*1e80*/  UISETP.NE.AND UP1, UPT, UR6, 0x4, UPT ;  /* 0x000000040600788c */ /* 0x000fe4000bf25270 */
[----:B------:R-:W-:Y:S02]  /*1e90*/  USEL UR7, URZ, 0x1, UP0 ;  /* 0x000000013f077887 */ /* 0x000fe40008000000 */
[----:B------:R-:W-:-:S02]  /*1ea0*/  USEL UR5, UR5, URZ, UP0 ;  /* 0x0000003f05057287 */ /* 0x000fc40008000000 */
[----:B------:R-:W-:Y:S02]  /*1eb0*/  USEL UR6, UR6, URZ, UP1 ;  /* 0x0000003f06067287 */ /* 0x000fe40008800000 */
[----:B------:R-:W-:Y:S01]  /*1ec0*/  LOP3.LUT R5, R5, UR7, RZ, 0x3c, !PT ;  /* 0x0000000705057c12 */ /* 0x000fe2000f8e3cff */
[----:B------:R-:W-:Y:S09]  /*1ed0*/  @P1 BRA `(.L_x_25) ;  /* 0xfffffff800941947 */ /* 0x000ff2000383ffff */
.L_x_18:
[----:B01----:R-:W0:Y:S02]  /*1ee0*/  LDC R0, c[0x0][0x28c] ;  /* 0x0000a300ff007b82 */ /* 0x003e240000000800 */
[----:B0-----:R-:W-:-:S13]  /*1ef0*/  ISETP.GE.AND P1, PT, R0, 0x1, PT ;  /* 0x000000010000780c */ /* 0x001fda0003f26270 */
[----:B------:R-:W-:Y:S05]  /*1f00*/  @!P1 BRA `(.L_x_26) ;  /* 0x0000000000389947 */ /* 0x000fea0003800000 */
[----:B------:R-:W-:Y:S05]  /*1f10*/  @!P0 BRA `(.L_x_27) ;  /* 0x0000000000048947 */ /* 0x000fea0003800000 */
[----:B------:R-:W-:Y:S01]  /*1f20*/  BPT.TRAP 0x1 ;  /* 0x000000040000795c */ /* 0x000fe20000300000 */
.L_x_27:
[----:B------:R-:W0:Y:S01]  /*1f30*/  S2UR UR6, SR_CgaCtaId ;  /* 0x00000000000679c3 */ /* 0x000e220000008800 */
[----:B------:R-:W-:Y:S01]  /*1f40*/  UIADD3 UR4, UR44, UR42, URZ ;  /* 0x0000002a2c047290 */ /* 0x000fe2000fffe03f */
[----:B------:R-:W-:Y:S01]  /*1f50*/  ISETP.GT.U32.AND P0, PT, R18, 0x1, PT ;  /* 0x000000011200780c */ /* 0x000fe20003f04070 */
[----:B------:R-:W-:Y:S02]  /*1f60*/  UMOV UR5, 0x400 ;  /* 0x0000040000057882 */ /* 0x000fe40000000000 */
[----:B------:R-:W-:-:S04]  /*1f70*/  USHF.L.U32 UR4, UR4, 0x3, URZ ;  /* 0x0000000304047899 */ /* 0x000fc8000800063f */
[----:B------:R-:W-:Y:S02]  /*1f80*/  ULOP3.LUT UR4, UR4, 0x18, URZ, 0xc0, !UPT ;  /* 0x0000001804047892 */ /* 0x000fe4000f8ec03f */
[----:B0-----:R-:W-:-:S04]  /*1f90*/  ULEA UR5, UR6, UR5, 0x18 ;  /* 0x0000000506057291 */ /* 0x001fc8000f8ec03f */
[----:B------:R-:W-:-:S04]  /*1fa0*/  UIADD3 UR4, UR5, 0x20, UR4 ;  /* 0x0000002005047890 */ /* 0x000fc8000fffe004 */
[----:B------:R-:W-:-:S09]  /*1fb0*/  UPRMT UR4, URZ, 0x654, UR4 ;  /* 0x000006543f047896 */ /* 0x000fd20008000004 */
[----:B------:R-:W-:Y:S01]  /*1fc0*/  SYNCS.ARRIVE.TRANS64.RED.A1T0 RZ, [UR4], RZ ;  /* 0x000000ffffff79a7 */ /* 0x000fe20008100404 */
[----:B------:R-:W-:Y:S05]  /*1fd0*/  @P0 BRA `(.L_x_26) ;  /* 0x0000000000040947 */ /* 0x000fea0003800000 */
[----:B------:R-:W-:Y:S01]  /*1fe0*/  BPT.TRAP 0x1 ;  /* 0x000000040000795c */ /* 0x000fe20000300000 */
.L_x_26:
[----:B------:R-:W-:Y:S01]  /*1ff0*/  IMAD.SHL.U32 R6, R68, 0x40, RZ ;  /* 0x0000004044067824 */ /* 0x000fe200078e00ff */
[----:B------:R-:W-:Y:S01]  /*2000*/  ULDC UR6, c[0x0][0x288] ;  /* 0x0000a20000067ab9 */ /* 0x000fe20000000800 */
[----:B------:R-:W-:Y:S01]  /*2010*/  SHF.R.S32.HI R9, RZ, 0x1f, R67 ;  /* 0x0000001fff097819 */ /* 0x000fe20000011443 */
[C---:B------:R-:W-:Y:S01]  /*2020*/  IMAD.SHL.U32 R8, R69.reuse, 0x80, RZ ;  /* 0x0000008045087824 */ /* 0x040fe200078e00ff */
[----:B------:R-:W-:Y:S01]  /*2030*/  ULDC.64 UR4, c[0x0][0x5d0] ;  /* 0x0001740000047ab9 */ /* 0x000fe20000000a00 */
[C---:B------:R-:W-:Y:S01]  /*2040*/  LOP3.LUT R10, R6.reuse, 0x6, R61, 0xf8, !PT ;  /* 0x00000006060a7812 */ /* 0x040fe200078ef83d */
[----:B------:R-:W-:Y:S01]  /*2050*/  IMAD.WIDE R68, R69, 0x80, R22 ;  /* 0x0000008045447825 */ /* 0x000fe200078e0216 */
[----:B------:R-:W-:Y:S01]  /*2060*/  ISETP.GE.AND P0, PT, R6, UR6, PT ;  /* 0x0000000606007c0c */ /* 0x000fe2000bf06270 */
[----:B------:R-:W-:Y:S01]  /*2070*/  ULDC UR6, c[0x0][0x284] ;  /* 0x0000a10000067ab9 */ /* 0x000fe20000000800 */
[----:B------:R-:W-:Y:S01]  /*2080*/  SHF.R.S32.HI R11, RZ, 0x1f, R10 ;  /* 0x0000001fff0b7819 */ /* 0x000fe2000001140a */
[----:B------:R-:W-:Y:S01]  /*2090*/  IMAD R0, R9, UR4, RZ ;  /* 0x0000000409007c24 */ /* 0x000fe2000f8e02ff */
[----:B------:R-:W-:-:S03]  /*20a0*/  ISETP.GE.OR P0, PT, R8, UR6, P0 ;  /* 0x0000000608007c0c */ /* 0x000fc60008706670 */
[C---:B------:R-:W-:Y:S02]  /*20b0*/  IMAD R3, R67.reuse, UR5, R0 ;  /* 0x0000000543037c24 */ /* 0x040fe4000f8e0200 */
[----:B------:R-:W-:Y:S01]  /*20c0*/  IMAD.WIDE.U32 R4, R67, UR4, R10 ;  /* 0x0000000443047c25 */ /* 0x000fe2000f8e000a */
[----:B------:R-:W-:-:S03]  /*20d0*/  ULDC.64 UR4, c[0x0][0x5c8] ;  /* 0x0001720000047ab9 */ /* 0x000fc60000000a00 */
[----:B------:R-:W-:Y:S02]  /*20e0*/  IMAD R7, R69, UR4, RZ ;  /* 0x0000000445077c24 */ /* 0x000fe4000f8e02ff */
[----:B------:R-:W-:Y:S02]  /*20f0*/  IMAD.IADD R5, R5, 0x1, R3 ;  /* 0x0000000105057824 */ /* 0x000fe400078e0203 */
[C---:B------:R-:W-:Y:S02]  /*2100*/  IMAD R7, R68.reuse, UR5, R7 ;  /* 0x0000000544077c24 */ /* 0x040fe4000f8e0207 */
[----:B------:R-:W-:-:S04]  /*2110*/  IMAD.WIDE.U32 R70, R68, UR4, R4 ;  /* 0x0000000444467c25 */ /* 0x000fc8000f8e0004 */
[----:B------:R-:W-:Y:S01]  /*2120*/  IMAD.MOV.U32 R0, RZ, RZ, -0x1 ;  /* 0xffffffffff007424 */ /* 0x000fe200078e00ff */
[----:B------:R-:W-:Y:S06]  /*2130*/  @P0 BRA `(.L_x_28) ;  /* 0x0000002000780947 */ /* 0x000fec0003800000 */
[----:B-----5:R-:W-:Y:S01]  /*2140*/  FSETP.NEU.AND P1, PT, R56, RZ, PT ;  /* 0x000000ff3800720b */ /* 0x020fe20003f2d000 */
[----:B------:R-:W-:Y:S01]  /*2150*/  IMAD.IADD R6, R60, 0x1, -R6 ;  /* 0x000000013c067824 */ /* 0x000fe200078e0a06 */
[----:B------:R-:W-:Y:S01]  /*2160*/  BSSY B0, `(.L_x_28) ;  /* 0x000021b000007945 */ /* 0x000fe20003800000 */
[----:B------:R-:W-:Y:S02]  /*2170*/  IMAD.IADD R3, R65, 0x1, -R8 ;  /* 0x0000000141037824 */ /* 0x000fe400078e0a08 */
[----:B------:R-:W-:Y:S01]  /*2180*/  IMAD.IADD R81, R71, 0x1, R7 ;  /* 0x0000000147517824 */ /* 0x000fe200078e0207 */
[----:B------:R-:W-:-:S04]  /*2190*/  ISETP.GT.AND P0, PT, R6, RZ, PT ;  /* 0x000000ff0600720c */ /* 0x000fc80003f04270 */
[----:B------:R-:W-:-:S03]  /*21a0*/  ISETP.GT.AND P2, PT, R3, RZ, P0 ;  /* 0x000000ff0300720c */ /* 0x000fc60000744270 */
[----:B------:R-:W-:Y:S10]  /*21b0*/  @!P1 BRA `(.L_x_29) ;  /* 0x0000001400dc9947 */ /* 0x000ff40003800000 */
[----:B------:R-:W0:Y:S01]  /*21c0*/  LDC.64 R74, c[0x0][0x5b8] ;  /* 0x00016e00ff4a7b82 */ /* 0x000e220000000a00 */
[----:B------:R-:W-:-:S07]  /*21d0*/  ULDC.64 UR4, c[0x0][0x5c0] ;  /* 0x0001700000047ab9 */ /* 0x000fce0000000a00 */
[----:B------:R-:W1:Y:S08]  /*21e0*/  LDC.64 R76, c[0x0][0x5b0] ;  /* 0x00016c00ff4c7b82 */ /* 0x000e700000000a00 */
[----:B------:R-:W2:Y:S01]  /*21f0*/  LDC.64 R78, c[0x0][0x5a8] ;  /* 0x00016a00ff4e7b82 */ /* 0x000ea20000000a00 */
[-C--:B0-----:R-:W-:Y:S02]  /*2200*/  IMAD R4, R9, R74.reuse, RZ ;  /* 0x0000004a09047224 */ /* 0x081fe400078e02ff */
[----:B------:R-:W-:-:S04]  /*2210*/  IMAD.WIDE.U32 R72, R67, R74, R10 ;  /* 0x0000004a43487225 */ /* 0x000fc800078e000a */
[----:B------:R-:W-:Y:S02]  /*2220*/  IMAD R71, R67, R75, R4 ;  /* 0x0000004b43477224 */ /* 0x000fe400078e0204 */
[-C--:B-1----:R-:W-:Y:S02]  /*2230*/  IMAD R4, R69, R76.reuse, RZ ;  /* 0x0000004c45047224 */ /* 0x082fe400078e02ff */
[----:B------:R-:W-:Y:S02]  /*2240*/  IMAD.IADD R13, R73, 0x1, R71 ;  /* 0x00000001490d7824 */ /* 0x000fe400078e0247 */
[----:B------:R-:W-:Y:S02]  /*2250*/  IMAD.MOV.U32 R12, RZ, RZ, R72 ;  /* 0x000000ffff0c7224 */ /* 0x000fe400078e0048 */
[C---:B------:R-:W-:Y:S02]  /*2260*/  IMAD R69, R68.reuse, R77, R4 ;  /* 0x0000004d44457224 */ /* 0x040fe400078e0204 */
[----:B------:R-:W-:-:S04]  /*2270*/  IMAD.WIDE.U32 R4, R68, R76, R12 ;  /* 0x0000004c44047225 */ /* 0x000fc800078e000c */
[----:B------:R-:W-:Y:S01]  /*2280*/  IMAD.IADD R5, R5, 0x1, R69 ;  /* 0x0000000105057824 */ /* 0x000fe200078e0245 */
[----:B--2---:R-:W-:-:S04]  /*2290*/  LEA R14, P1, R4, R78, 0x2 ;  /* 0x0000004e040e7211 */ /* 0x004fc800078210ff */
[----:B------:R-:W-:-:S05]  /*22a0*/  LEA.HI.X R15, R4, R79, R5, 0x2, P1 ;  /* 0x0000004f040f7211 */ /* 0x000fca00008f1405 */
[----:B------:R0:W2:Y:S01]  /*22b0*/  @P2 LDG.E.LTC128B R7, desc[UR36][R14.64] ;  /* 0x000000240e072981 */ /* 0x0000a2000c1e1920 */
[----:B------:R-:W-:Y:S01]  /*22c0*/  LEA R8, P3, R70, UR4, 0x2 ;  /* 0x0000000446087c11 */ /* 0x000fe2000f8610ff */
[----:B------:R-:W-:Y:S01]  /*22d0*/  IMAD.WIDE.U32 R4, R68, R76, R10 ;  /* 0x0000004c44047225 */ /* 0x000fe200078e000a */
[----:B------:R-:W-:Y:S01]  /*22e0*/  ISETP.GT.AND P1, PT, R6, 0x1, PT ;  /* 0x000000010600780c */ /* 0x000fe20003f24270 */
[----:B------:R-:W-:Y:S02]  /*22f0*/  BSSY B1, `(.L_x_30) ;  /* 0x0000012000017945 */ /* 0x000fe40003800000 */
[----:B------:R-:W-:Y:S02]  /*2300*/  IMAD.IADD R5, R69, 0x1, R5 ;  /* 0x0000000145057824 */ /* 0x000fe400078e0205 */
[----:B------:R-:W-:Y:S01]  /*2310*/  IMAD.WIDE.U32 R20, R67, R74, R4 ;  /* 0x0000004a43147225 */ /* 0x000fe200078e0004 */
[----:B0-----:R-:W-:-:S03]  /*2320*/  SHF.L.U64.HI R15, R76, 0x3, R77 ;  /* 0x000000034c0f7819 */ /* 0x001fc6000001024d */
[----:B------:R-:W-:Y:S01]  /*2330*/  IMAD.IADD R5, R71, 0x1, R21 ;  /* 0x0000000147057824 */ /* 0x000fe200078e0215 */
[----:B------:R-:W-:Y:S01]  /*2340*/  LEA R4, P4, R20, R78, 0x2 ;  /* 0x0000004e14047211 */ /* 0x000fe200078810ff */
[----:B------:R-:W-:-:S03]  /*2350*/  IMAD.SHL.U32 R14, R76, 0x8, RZ ;  /* 0x000000084c0e7824 */ /* 0x000fc600078e00ff */
[----:B------:R-:W-:Y:S01]  /*2360*/  LEA.HI.X R5, R20, R79, R5, 0x2, P4 ;  /* 0x0000004f14057211 */ /* 0x000fe200020f1405 */
[----:B------:R-:W-:Y:S01]  /*2370*/  IMAD.WIDE.U32 R20, R68, R76, R14 ;  /* 0x0000004c44147225 */ /* 0x000fe200078e000e */
[----:B--2---:R-:W-:-:S05]  /*2380*/  LOP3.LUT R9, R7, 0xffffe000, RZ, 0xc0, !PT ;  /* 0xffffe00007097812 */ /* 0x004fca00078ec0ff */
[----:B------:R-:W-:-:S04]  /*2390*/  FMUL R9, R9, R56 ;  /* 0x0000003809097220 */ /* 0x000fc80000400000 */
[----:B------:R-:W-:Y:S01]  /*23a0*/  FFMA R75, R24, R19, R9 ;  /* 0x00000013184b7223 */ /* 0x000fe20000000009 */
[----:B------:R-:W-:Y:S02]  /*23b0*/  LEA.HI.X R9, R70, UR5, R81, 0x2, P3 ;  /* 0x0000000546097c11 */ /* 0x000fe400098f1451 */
[----:B------:R-:W-:Y:S02]  /*23c0*/  ISETP.GT.AND P3, PT, R3, RZ, P1 ;  /* 0x000000ff0300720c */ /* 0x000fe40000f64270 */
[----:B------:R-:W-:-:S05]  /*23d0*/  F2FP.TF32.F32.PACK_B R75, R75 ;  /* 0x0000004bff4b723e */ /* 0x000fca00024050ff */
[----:B------:R0:W-:Y:S06]  /*23e0*/  @P2 STG.E desc[UR36][R8.64], R75 ;  /* 0x0000004b08002986 */ /* 0x0001ec000c101924 */
[----:B------:R-:W-:Y:S05]  /*23f0*/  @!P3 BRA `(.L_x_31) ;  /* 0x000000000004b947 */ /* 0x000fea0003800000 */
[----:B------:R1:W5:Y:S02]  /*2400*/  LDG.E.LTC128B R7, desc[UR36][R4.64+0x4] ;  /* 0x0000042404077981 */ /* 0x000364000c1e1920 */
.L_x_31:
[----:B------:R-:W-:Y:S05]  /*2410*/  BSYNC B1 ;  /* 0x0000000000017941 */ /* 0x000fea0003800000 */
.L_x_30:
[----:B-----5:R-:W-:Y:S01]  /*2420*/  LOP3.LUT R15, R7, 0xffffe000, RZ, 0xc0, !PT ;  /* 0xffffe000070f7812 */ /* 0x020fe200078ec0ff */
[----:B------:R-:W-:Y:S01]  /*2430*/  IMAD.IADD R69, R69, 0x1, R21 ;  /* 0x0000000145457824 */ /* 0x000fe200078e0215 */
[----:B------:R-:W-:Y:S01]  /*2440*/  IADD3 R72, P2, R72, R20, RZ ;  /* 0x0000001448487210 */ /* 0x000fe20007f5e0ff */
[----:B------:R-:W-:Y:S01]  /*2450*/  IMAD.MOV.U32 R24, RZ, RZ, R7 ;  /* 0x000000ffff187224 */ /* 0x000fe200078e0007 */
[----:B------:R-:W-:Y:S01]  /*2460*/  ISETP.GT.AND P0, PT, R3, 0x8, P0 ;  /* 0x000000080300780c */ /* 0x000fe20000704270 */
[----:B------:R-:W-:Y:S02]  /*2470*/  FMUL R12, R15, R56 ;  /* 0x000000380f0c7220 */ /* 0x000fe40000400000 */
[----:B------:R-:W-:Y:S01]  /*2480*/  IMAD.X R13, R69, 0x1, R13, P2 ;  /* 0x00000001450d7824 */ /* 0x000fe200010e060d */
[----:B------:R-:W-:Y:S01]  /*2490*/  LEA R14, P2, R72, R78, 0x2 ;  /* 0x0000004e480e7211 */ /* 0x000fe200078410ff */
[----:B------:R-:W-:-:S03]  /*24a0*/  FFMA R25, R25, R19, R12 ;  /* 0x0000001319197223 */ /* 0x000fc6000000000c */
[----:B------:R-:W-:Y:S02]  /*24b0*/  LEA.HI.X R15, R72, R79, R13, 0x2, P2 ;  /* 0x0000004f480f7211 */ /* 0x000fe400010f140d */
[----:B------:R-:W-:-:S05]  /*24c0*/  F2FP.TF32.F32.PACK_B R25, R25 ;  /* 0x00000019ff19723e */ /* 0x000fca00024050ff */
[----:B------:R2:W-:Y:S04]  /*24d0*/  @P3 STG.E desc[UR36][R8.64+0x4], R25 ;  /* 0x0000041908003986 */ /* 0x0005e8000c101924 */
[----:B------:R-:W3:Y:S01]  /*24e0*/  @P0 LDG.E.LTC128B R24, desc[UR36][R14.64] ;  /* 0x000000240e180981 */ /* 0x000ee2000c1e1920 */
[----:B------:R-:W-:Y:S01]  /*24f0*/  IADD3 R20, P2, R10, R20, RZ ;  /* 0x000000140a147210 */ /* 0x000fe20007f5e0ff */
[----:B------:R-:W-:Y:S01]  /*2500*/  BSSY B1, `(.L_x_32) ;  /* 0x0000011000017945 */ /* 0x000fe20003800000 */
[----:B------:R-:W-:-:S03]  /*2510*/  ISETP.GT.AND P1, PT, R3, 0x8, P1 ;  /* 0x000000080300780c */ /* 0x000fc60000f24270 */
[----:B------:R-:W-:Y:S01]  /*2520*/  IMAD.X R21, R11, 0x1, R69, P2 ;  /* 0x000000010b157824 */ /* 0x000fe200010e0645 */
[C---:B------:R-:W-:Y:S02]  /*2530*/  SHF.L.U64.HI R11, R57.reuse, 0x2, R58 ;  /* 0x00000002390b7819 */ /* 0x040fe4000001023a */
[----:B------:R-:W-:Y:S01]  /*2540*/  LEA R12, P2, R57, R8, 0x2 ;  /* 0x00000008390c7211 */ /* 0x000fe200078410ff */
[----:B------:R-:W-:-:S04]  /*2550*/  IMAD.WIDE.U32 R20, R67, R74, R20 ;  /* 0x0000004a43147225 */ /* 0x000fc800078e0014 */
[----:B------:R-:W-:Y:S01]  /*2560*/  IMAD.X R13, R11, 0x1, R9, P2 ;  /* 0x000000010b0d7824 */ /* 0x000fe200010e0609 */
[----:B------:R-:W-:Y:S02]  /*2570*/  LEA R10, P3, R20, R78, 0x2 ;  /* 0x0000004e140a7211 */ /* 0x000fe400078610ff */
[----:B---3--:R-:W-:-:S05]  /*2580*/  LOP3.LUT R7, R24, 0xffffe000, RZ, 0xc0, !PT ;  /* 0xffffe00018077812 */ /* 0x008fca00078ec0ff */
[----:B------:R-:W-:-:S04]  /*2590*/  FMUL R7, R7, R56 ;  /* 0x0000003807077220 */ /* 0x000fc80000400000 */
[----:B------:R-:W-:Y:S01]  /*25a0*/  FFMA R67, R26, R19, R7 ;  /* 0x000000131a437223 */ /* 0x000fe20000000007 */
[----:B------:R-:W-:-:S04]  /*25b0*/  IMAD.IADD R7, R71, 0x1, R21 ;  /* 0x0000000147077824 */ /* 0x000fc800078e0215 */
[----:B------:R-:W-:Y:S02]  /*25c0*/  F2FP.TF32.F32.PACK_B R67, R67 ;  /* 0x00000043ff43723e */ /* 0x000fe400024050ff */
[----:B------:R-:W-:-:S03]  /*25d0*/  LEA.HI.X R11, R20, R79, R7, 0x2, P3 ;  /* 0x0000004f140b7211 */ /* 0x000fc600018f1407 */
[----:B------:R2:W-:Y:S01]  /*25e0*/  @P0 STG.E desc[UR36][R12.64], R67 ;  /* 0x000000430c000986 */ /* 0x0005e2000c101924 */
[----:B------:R-:W-:Y:S05]  /*25f0*/  @!P1 BRA `(.L_x_33) ;  /* 0x0000000000049947 */ /* 0x000fea0003800000 */
[----:B------:R3:W5:Y:S02]  /*2600*/  LDG.E.LTC128B R24, desc[UR36][R10.64+0x4] ;  /* 0x000004240a187981 */ /* 0x000764000c1e1920 */
.L_x_33:
[----:B------:R-:W-:Y:S05]  /*2610*/  BSYNC B1 ;  /* 0x0000000000017941 */ /* 0x000fea0003800000 */
.L_x_32:
[----:B-----5:R-:W-:Y:S01]  /*2620*/  LOP3.LUT R7, R24, 0xffffe000, RZ, 0xc0, !PT ;  /* 0xffffe00018077812 */ /* 0x020fe200078ec0ff */
[----:B------:R-:W-:Y:S01]  /*2630*/  BSSY B1, `(.L_x_34) ;  /* 0x0000009000017945 */ /* 0x000fe20003800000 */
[----:B------:R-:W-:-:S03]  /*2640*/  ISETP.GT.AND P0, PT, R6, 0x8, PT ;  /* 0x000000080600780c */ /* 0x000fc60003f04270 */
[----:B------:R-:W-:Y:S01]  /*2650*/  FMUL R14, R7, R56 ;  /* 0x00000038070e7220 */ /* 0x000fe20000400000 */
[----:B------:R-:W-:-:S03]  /*2660*/  ISETP.GT.AND P2, PT, R3, RZ, P0 ;  /* 0x000000ff0300720c */ /* 0x000fc60000744270 */
[----:B------:R-:W-:-:S05]  /*2670*/  FFMA R27, R27, R19, R14 ;  /* 0x000000131b1b7223 */ /* 0x000fca000000000e */
[----:B------:R-:W-:-:S05]  /*2680*/  F2FP.TF32.F32.PACK_B R27, R27 ;  /* 0x0000001bff1b723e */ /* 0x000fca00024050ff */
[----:B------:R4:W-:Y:S01]  /*2690*/  @P1 STG.E desc[UR36][R12.64+0x4], R27 ;  /* 0x0000041b0c001986 */ /* 0x0009e2000c101924 */
[----:B------:R-:W-:Y:S05]  /*26a0*/  @!P2 BRA `(.L_x_35) ;  /* 0x000000000004a947 */ /* 0x000fea0003800000 */
[----:B------:R0:W5:Y:S02]  /*26b0*/  LDG.E.LTC128B R24, desc[UR36][R4.64+0x20] ;  /* 0x0000202404187981 */ /* 0x000164000c1e1920 */
.L_x_35:
[----:B------:R-:W-:Y:S05]  /*26c0*/  BSYNC B1 ;  /* 0x0000000000017941 */ /* 0x000fea0003800000 */
.L_x_34:
        /* <DEDUP_REMOVED lines=10> */
.L_x_37:
[----:B------:R-:W-:Y:S05]  /*2770*/  BSYNC B1 ;  /* 0x0000000000017941 */ /* 0x000fea0003800000 */
.L_x_36:
[----:B0----5:R-:W-:Y:S01]  /*2780*/  LOP3.LUT R7, R24, 0xffffe000, RZ, 0xc0, !PT ;  /* 0xffffe00018077812 */ /* 0x021fe200078ec0ff */
[----:B------:R-:W-:Y:S01]  /*2790*/  BSSY B1, `(.L_x_38) ;  /* 0x0000008000017945 */ /* 0x000fe20003800000 */
[----:B------:R-:W-:-:S03]  /*27a0*/  ISETP.GT.AND P0, PT, R3, 0x8, P0 ;  /* 0x000000080300780c */ /* 0x000fc60000704270 */
[----:B------:R-:W-:-:S04]  /*27b0*/  FMUL R14, R7, R56 ;  /* 0x00000038070e7220 */ /* 0x000fc80000400000 */
[----:B------:R-:W-:-:S05]  /*27c0*/  FFMA R29, R29, R19, R14 ;  /* 0x000000131d1d7223 */ /* 0x000fca000000000e */
[----:B------:R-:W-:-:S05]  /*27d0*/  F2FP.TF32.F32.PACK_B R29, R29 ;  /* 0x0000001dff1d723e */ /* 0x000fca00024050ff */
[----:B------:R0:W-:Y:S01]  /*27e0*/  @P3 STG.E desc[UR36][R8.64+0x24], R29 ;  /* 0x0000241d08003986 */ /* 0x0001e2000c101924 */
[----:B------:R-:W-:Y:S05]  /*27f0*/  @!P0 BRA `(.L_x_39) ;  /* 0x0000000000048947 */ /* 0x000fea0003800000 */
[----:B------:R0:W5:Y:S02]  /*2800*/  LDG.E.LTC128B R24, desc[UR36][R10.64+0x20] ;  /* 0x000020240a187981 */ /* 0x000164000c1e1920 */
.L_x_39:
[----:B------:R-:W-:Y:S05]  /*2810*/  BSYNC B1 ;  /* 0x0000000000017941 */ /* 0x000fea0003800000 */
.L_x_38:
[----:B-----5:R-:W-:Y:S01]  /*2820*/  LOP3.LUT R7, R24, 0xffffe000, RZ, 0xc0, !PT ;  /* 0xffffe00018077812 */ /* 0x020fe200078ec0ff */
        /* <DEDUP_REMOVED lines=8> */
.L_x_41:
[----:B------:R-:W-:Y:S05]  /*28b0*/  BSYNC B1 ;  /* 0x0000000000017941 */ /* 0x000fea0003800000 */
.L_x_40:
[----:B0----5:R-:W-:Y:S01]  /*28c0*/  LOP3.LUT R7, R24, 0xffffe000, RZ, 0xc0, !PT ;  /* 0xffffe00018077812 */ /* 0x021fe200078ec0ff */
        /* <DEDUP_REMOVED lines=9> */
.L_x_43:
[----:B------:R-:W-:Y:S05]  /*2960*/  BSYNC B1 ;  /* 0x0000000000017941 */ /* 0x000fea0003800000 */
.L_x_42:
        /* <DEDUP_REMOVED lines=10> */
.L_x_45:
[----:B------:R-:W-:Y:S05]  /*2a10*/  BSYNC B1 ;  /* 0x0000000000017941 */ /* 0x000fea0003800000 */
.L_x_44:
        /* <DEDUP_REMOVED lines=9> */
.L_x_47:
[----:B------:R-:W-:Y:S05]  /*2ab0*/  BSYNC B1 ;  /* 0x0000000000017941 */ /* 0x000fea0003800000 */
.L_x_46:
        /* <DEDUP_REMOVED lines=9> */
.L_x_49:
[----:B------:R-:W-:Y:S05]  /*2b50*/  BSYNC B1 ;  /* 0x0000000000017941 */ /* 0x000fea0003800000 */
.L_x_48:
        /* <DEDUP_REMOVED lines=10> */
.L_x_51:
[----:B------:R-:W-:Y:S05]  /*2c00*/  BSYNC B1 ;  /* 0x0000000000017941 */ /* 0x000fea0003800000 */
.L_x_50:
        /* <DEDUP_REMOVED lines=10> */
.L_x_53:
[----:B------:R-:W-:Y:S05]  /*2cb0*/  BSYNC B1 ;  /* 0x0000000000017941 */ /* 0x000fea0003800000 */
.L_x_52:
        /* <DEDUP_REMOVED lines=9> */
.L_x_55:
[----:B------:R-:W-:Y:S05]  /*2d50*/  BSYNC B1 ;  /* 0x0000000000017941 */ /* 0x000fea0003800000 */
.L_x_54:
        /* <DEDUP_REMOVED lines=9> */
.L_x_57:
[----:B------:R-:W-:Y:S05]  /*2df0*/  BSYNC B1 ;  /* 0x0000000000017941 */ /* 0x000fea0003800000 */
.L_x_56:
        /* <DEDUP_REMOVED lines=10> */
.L_x_59:
[----:B------:R-:W-:Y:S05]  /*2ea0*/  BSYNC B1 ;  /* 0x0000000000017941 */ /* 0x000fea0003800000 */
.L_x_58:
        /* <DEDUP_REMOVED lines=10> */
.L_x_61:
[----:B------:R-:W-:Y:S05]  /*2f50*/  BSYNC B1 ;  /* 0x0000000000017941 */ /* 0x000fea0003800000 */
.L_x_60:
        /* <DEDUP_REMOVED lines=9> */
.L_x_63:
[----:B------:R-:W-:Y:S05]  /*2ff0*/  BSYNC B1 ;  /* 0x0000000000017941 */ /* 0x000fea0003800000 */
.L_x_62:
        /* <DEDUP_REMOVED lines=9> */
.L_x_65:
[----:B------:R-:W-:Y:S05]  /*3090*/  BSYNC B1 ;  /* 0x0000000000017941 */ /* 0x000fea0003800000 */
.L_x_64:
        /* <DEDUP_REMOVED lines=10> */
.L_x_67:
[----:B------:R-:W-:Y:S05]  /*3140*/  BSYNC B1 ;  /* 0x0000000000017941 */ /* 0x000fea0003800000 */
.L_x_66:
        /* <DEDUP_REMOVED lines=10> */
.L_x_69:
[----:B------:R-:W-:Y:S05]  /*31f0*/  BSYNC B1 ;  /* 0x0000000000017941 */ /* 0x000fea0003800000 */
.L_x_68:
        /* <DEDUP_REMOVED lines=9> */
.L_x_71:
[----:B------:R-:W-:Y:S05]  /*3290*/  BSYNC B1 ;  /* 0x0000000000017941 */ /* 0x000fea0003800000 */
.L_x_70:
        /* <DEDUP_REMOVED lines=9> */
.L_x_73:
[----:B------:R-:W-:Y:S05]  /*3330*/  BSYNC B1 ;  /* 0x0000000000017941 */ /* 0x000fea0003800000 */
.L_x_72:
        /* <DEDUP_REMOVED lines=10> */
.L_x_75:
[----:B------:R-:W-:Y:S05]  /*33e0*/  BSYNC B1 ;  /* 0x0000000000017941 */ /* 0x000fea0003800000 */
.L_x_74:
        /* <DEDUP_REMOVED lines=10> */
.L_x_77:
[----:B------:R-:W-:Y:S05]  /*3490*/  BSYNC B1 ;  /* 0x0000000000017941 */ /* 0x000fea0003800000 */
.L_x_76:
        /* <DEDUP_REMOVED lines=9> */
.L_x_79:
[----:B------:R-:W-:Y:S05]  /*3530*/  BSYNC B1 ;  /* 0x0000000000017941 */ /* 0x000fea0003800000 */
.L_x_78:
        /* <DEDUP_REMOVED lines=9> */
.L_x_81:
[----:B------:R-:W-:Y:S05]  /*35d0*/  BSYNC B1 ;  /* 0x0000000000017941 */ /* 0x000fea0003800000 */
.L_x_80:
        /* <DEDUP_REMOVED lines=10> */
.L_x_83:
[----:B------:R-:W-:Y:S05]  /*3680*/  BSYNC B1 ;  /* 0x0000000000017941 */ /* 0x000fea0003800000 */
.L_x_82:
[----:B-----5:R-:W-:Y:S01]  /*3690*/  LOP3.LUT R7, R24, 0xffffe000, RZ, 0xc0, !PT ;  /* 0xffffe00018077812 */ /* 0x020fe200078ec0ff */
[----:B------:R-:W-:Y:S01]  /*36a0*/  BSSY B1, `(.L_x_84) ;  /* 0x000000b000017945 */ /* 0x000fe20003800000 */
[----:B------:R-:W-:Y:S01]  /*36b0*/  ISETP.GT.AND P1, PT, R6, 0x39, PT ;  /* 0x000000390600780c */ /* 0x000fe20003f24270 */
[----:B------:R-:W-:Y:S02]  /*36c0*/  @P2 IMAD.MOV.U32 R6, RZ, RZ, R8 ;  /* 0x000000ffff062224 */ /* 0x000fe400078e0008 */
[----:B------:R-:W-:Y:S01]  /*36d0*/  FMUL R7, R7, R56 ;  /* 0x0000003807077220 */ /* 0x000fe20000400000 */
[----:B------:R-:W-:-:S03]  /*36e0*/  ISETP.GT.AND P3, PT, R3, RZ, P1 ;  /* 0x000000ff0300720c */ /* 0x000fc60000f64270 */
[----:B------:R-:W-:Y:S01]  /*36f0*/  FFMA R15, R52, R19, R7 ;  /* 0x00000013340f7223 */ /* 0x000fe20000000007 */
[----:B------:R-:W-:-:S04]  /*3700*/  @P2 IMAD.MOV.U32 R7, RZ, RZ, R9 ;  /* 0x000000ffff072224 */ /* 0x000fc800078e0009 */
[----:B------:R-:W-:-:S05]  /*3710*/  F2FP.TF32.F32.PACK_B R15, R15 ;  /* 0x0000000fff0f723e */ /* 0x000fca00024050ff */
[----:B------:R0:W-:Y:S01]  /*3720*/  @P2 STG.E desc[UR36][R6.64+0xe0], R15 ;  /* 0x0000e00f06002986 */ /* 0x0001e2000c101924 */
[----:B------:R-:W-:Y:S05]  /*3730*/  @!P3 BRA `(.L_x_85) ;  /* 0x000000000004b947 */ /* 0x000fea0003800000 */
[----:B------:R0:W5:Y:S02]  /*3740*/  LDG.E.LTC128B R24, desc[UR36][R4.64+0xe4] ;  /* 0x0000e42404187981 */ /* 0x000164000c1e1920 */
.L_x_85:
[----:B------:R-:W-:Y:S05]  /*3750*/  BSYNC B1 ;  /* 0x0000000000017941 */ /* 0x000fea0003800000 */
.L_x_84:
[----:B01---5:R-:W-:Y:S01]  /*3760*/  LOP3.LUT R5, R24, 0xffffe000, RZ, 0xc0, !PT ;  /* 0xffffe00018057812 */ /* 0x023fe200078ec0ff */
        /* <DEDUP_REMOVED lines=8> */
.L_x_87:
[----:B------:R-:W-:Y:S05]  /*37f0*/  BSYNC B1 ;  /* 0x0000000000017941 */ /* 0x000fea0003800000 */
.L_x_86:
[----:B-----5:R-:W-:Y:S01]  /*3800*/  LOP3.LUT R5, R24, 0xffffe000, RZ, 0xc0, !PT ;  /* 0xffffe00018057812 */ /* 0x020fe200078ec0ff */
[----:B------:R-:W-:Y:S01]  /*3810*/  @P0 IMAD.MOV.U32 R4, RZ, RZ, R12 ;  /* 0x000000ffff040224 */ /* 0x000fe200078e000c */
[----:B------:R-:W-:Y:S01]  /*3820*/  ISETP.GT.AND P1, PT, R3, 0x8, P1 ;  /* 0x000000080300780c */ /* 0x000fe20000f24270 */
[----:B------:R-:W-:Y:S02]  /*3830*/  BSSY B1, `(.L_x_88) ;  /* 0x0000008000017945 */ /* 0x000fe40003800000 */
[----:B------:R-:W-:-:S04]  /*3840*/  FMUL R5, R5, R56 ;  /* 0x0000003805057220 */ /* 0x000fc80000400000 */
[----:B------:R-:W-:Y:S01]  /*3850*/  FFMA R7, R54, R19, R5 ;  /* 0x0000001336077223 */ /* 0x000fe20000000005 */
[----:B------:R-:W-:-:S04]  /*3860*/  @P0 IMAD.MOV.U32 R5, RZ, RZ, R13 ;  /* 0x000000ffff050224 */ /* 0x000fc800078e000d */
[----:B------:R-:W-:-:S05]  /*3870*/  F2FP.TF32.F32.PACK_B R7, R7 ;  /* 0x00000007ff07723e */ /* 0x000fca00024050ff */
[----:B------:R0:W-:Y:S01]  /*3880*/  @P0 STG.E desc[UR36][R4.64+0xe0], R7 ;  /* 0x0000e00704000986 */ /* 0x0001e2000c101924 */
[----:B------:R-:W-:Y:S05]  /*3890*/  @!P1 BRA `(.L_x_89) ;  /* 0x0000000000049947 */ /* 0x000fea0003800000 */
[----:B------:R0:W5:Y:S02]  /*38a0*/  LDG.E.LTC128B R24, desc[UR36][R10.64+0xe4] ;  /* 0x0000e4240a187981 */ /* 0x000164000c1e1920 */
.L_x_89:
[----:B------:R-:W-:Y:S05]  /*38b0*/  BSYNC B1 ;  /* 0x0000000000017941 */ /* 0x000fea0003800000 */
.L_x_88:
[----:B------:R-:W-:Y:S05]  /*38c0*/  @!P1 BRA `(.L_x_90) ;  /* 0x0000000800909947 */ /* 0x000fea0003800000 */
[----:B-----5:R-:W-:-:S05]  /*38d0*/  LOP3.LUT R3, R24, 0xffffe000, RZ, 0xc0, !PT ;  /* 0xffffe00018037812 */ /* 0x020fca00078ec0ff */
[----:B0-----:R-:W-:-:S04]  /*38e0*/  FMUL R4, R3, R56 ;  /* 0x0000003803047220 */ /* 0x001fc80000400000 */
[----:B------:R-:W-:-:S05]  /*38f0*/  FFMA R55, R55, R19, R4 ;  /* 0x0000001337377223 */ /* 0x000fca0000000004 */
[----:B------:R-:W-:-:S05]  /*3900*/  F2FP.TF32.F32.PACK_B R55, R55 ;  /* 0x00000037ff37723e */ /* 0x000fca00024050ff */
[----:B------:R0:W-:Y:S01]  /*3910*/  STG.E desc[UR36][R12.64+0xe4], R55 ;  /* 0x0000e4370c007986 */ /* 0x0001e2000c101924 */
[----:B------:R-:W-:Y:S05]  /*3920*/  BRA `(.L_x_90) ;  /* 0x0000000800787947 */ /* 0x000fea0003800000 */
.L_x_29:
[----:B------:R-:W-:Y:S01]  /*3930*/  ISETP.GT.AND P4, PT, R6, 0x1, PT ;  /* 0x000000010600780c */ /* 0x000fe20003f84270 */
[----:B------:R-:W-:Y:S01]  /*3940*/  ULDC.64 UR4, c[0x0][0x5c0] ;  /* 0x0001700000047ab9 */ /* 0x000fe20000000a00 */
[-C--:B------:R-:W-:Y:S01]  /*3950*/  FMUL R7, R24, R19.reuse ;  /* 0x0000001318077220 */ /* 0x080fe20000400000 */
[----:B------:R-:W-:Y:S01]  /*3960*/  LEA R4, P3, R70, UR4, 0x2 ;  /* 0x0000000446047c11 */ /* 0x000fe2000f8610ff */
[-C--:B------:R-:W-:Y:S01]  /*3970*/  FMUL R25, R25, R19.reuse ;  /* 0x0000001319197220 */ /* 0x080fe20000400000 */
[----:B------:R-:W-:Y:S01]  /*3980*/  ISETP.GT.AND P1, PT, R3, RZ, P4 ;  /* 0x000000ff0300720c */ /* 0x000fe20002724270 */
[-C--:B------:R-:W-:Y:S01]  /*3990*/  FMUL R11, R26, R19.reuse ;  /* 0x000000131a0b7220 */ /* 0x080fe20000400000 */
[----:B------:R-:W-:Y:S01]  /*39a0*/  LEA.HI.X R5, R70, UR5, R81, 0x2, P3 ;  /* 0x0000000546057c11 */ /* 0x000fe200098f1451 */
[----:B------:R-:W-:Y:S01]  /*39b0*/  FMUL R27, R27, R19 ;  /* 0x000000131b1b7220 */ /* 0x000fe20000400000 */
[----:B------:R-:W-:Y:S01]  /*39c0*/  F2FP.TF32.F32.PACK_B R7, R7 ;  /* 0x00000007ff07723e */ /* 0x000fe200024050ff */
[----:B------:R-:W-:Y:S01]  /*39d0*/  FMUL R29, R29, R19 ;  /* 0x000000131d1d7220 */ /* 0x000fe20000400000 */
[----:B------:R-:W-:Y:S01]  /*39e0*/  F2FP.TF32.F32.PACK_B R25, R25 ;  /* 0x00000019ff19723e */ /* 0x000fe200024050ff */
[-C--:B------:R-:W-:Y:S01]  /*39f0*/  FMUL R31, R31, R19.reuse ;  /* 0x000000131f1f7220 */ /* 0x080fe20000400000 */
[C---:B------:R-:W-:Y:S01]  /*3a00*/  SHF.L.U64.HI R9, R57.reuse, 0x2, R58 ;  /* 0x0000000239097819 */ /* 0x040fe2000001023a */
[----:B------:R0:W-:Y:S01]  /*3a10*/  @P2 STG.E desc[UR36][R4.64], R7 ;  /* 0x0000000704002986 */ /* 0x0001e2000c101924 */
[----:B------:R-:W-:Y:S01]  /*3a20*/  LEA R8, P3, R57, R4, 0x2 ;  /* 0x0000000439087211 */ /* 0x000fe200078610ff */
[-C--:B------:R-:W-:Y:S01]  /*3a30*/  FMUL R13, R32, R19.reuse ;  /* 0x00000013200d7220 */ /* 0x080fe20000400000 */
[C---:B------:R-:W-:Y:S01]  /*3a40*/  ISETP.GT.AND P2, PT, R6.reuse, 0x8, PT ;  /* 0x000000080600780c */ /* 0x040fe20003f44270 */
[----:B------:R-:W-:Y:S01]  /*3a50*/  @P1 STG.E desc[UR36][R4.64+0x4], R25 ;  /* 0x0000041904001986 */ /* 0x000fe2000c101924 */
[----:B------:R-:W-:Y:S01]  /*3a60*/  ISETP.GT.AND P1, PT, R6, 0x9, PT ;  /* 0x000000090600780c */ /* 0x000fe20003f24270 */
[----:B------:R-:W-:Y:S01]  /*3a70*/  IMAD.X R9, R9, 0x1, R5, P3 ;  /* 0x0000000109097824 */ /* 0x000fe200018e0605 */
[----:B------:R-:W-:Y:S01]  /*3a80*/  ISETP.GT.AND P0, PT, R3, 0x8, P0 ;  /* 0x000000080300780c */ /* 0x000fe20000704270 */
[-C--:B------:R-:W-:Y:S01]  /*3a90*/  FMUL R33, R33, R19.reuse ;  /* 0x0000001321217220 */ /* 0x080fe20000400000 */
[----:B------:R-:W-:Y:S01]  /*3aa0*/  ISETP.GT.AND P4, PT, R3, 0x8, P4 ;  /* 0x000000080300780c */ /* 0x000fe20002784270 */
[-C--:B------:R-:W-:Y:S01]  /*3ab0*/  FMUL R35, R35, R19.reuse ;  /* 0x0000001323237220 */ /* 0x080fe20000400000 */
[C---:B------:R-:W-:Y:S01]  /*3ac0*/  ISETP.GT.AND P5, PT, R3.reuse, RZ, P2 ;  /* 0x000000ff0300720c */ /* 0x040fe200017a4270 */
[-C--:B0-----:R-:W-:Y:S01]  /*3ad0*/  FMUL R7, R28, R19.reuse ;  /* 0x000000131c077220 */ /* 0x081fe20000400000 */
[----:B------:R-:W-:Y:S01]  /*3ae0*/  ISETP.GT.AND P3, PT, R3, RZ, P1 ;  /* 0x000000ff0300720c */ /* 0x000fe20000f64270 */
[----:B------:R-:W-:Y:S01]  /*3af0*/  FMUL R37, R37, R19 ;  /* 0x0000001325257220 */ /* 0x000fe20000400000 */
[----:B------:R-:W-:Y:S01]  /*3b00*/  F2FP.TF32.F32.PACK_B R11, R11 ;  /* 0x0000000bff0b723e */ /* 0x000fe200024050ff */
[----:B------:R-:W-:Y:S01]  /*3b10*/  FMUL R39, R39, R19 ;  /* 0x0000001327277220 */ /* 0x000fe20000400000 */
[----:B------:R-:W-:Y:S01]  /*3b20*/  F2FP.TF32.F32.PACK_B R27, R27 ;  /* 0x0000001bff1b723e */ /* 0x000fe200024050ff */
[----:B------:R-:W-:Y:S01]  /*3b30*/  FMUL R41, R41, R19 ;  /* 0x0000001329297220 */ /* 0x000fe20000400000 */
[----:B------:R-:W-:Y:S01]  /*3b40*/  F2FP.TF32.F32.PACK_B R7, R7 ;  /* 0x00000007ff07723e */ /* 0x000fe200024050ff */
[----:B------:R0:W-:Y:S01]  /*3b50*/  @P0 STG.E desc[UR36][R8.64], R11 ;  /* 0x0000000b08000986 */ /* 0x0001e2000c101924 */
[----:B------:R-:W-:Y:S01]  /*3b60*/  F2FP.TF32.F32.PACK_B R29, R29 ;  /* 0x0000001dff1d723e */ /* 0x000fe200024050ff */
[-C--:B------:R-:W-:Y:S01]  /*3b70*/  FMUL R43, R43, R19.reuse ;  /* 0x000000132b2b7220 */ /* 0x080fe20000400000 */
[C---:B------:R-:W-:Y:S01]  /*3b80*/  ISETP.GT.AND P0, PT, R6.reuse, 0x10, PT ;  /* 0x000000100600780c */ /* 0x040fe20003f04270 */
[----:B------:R-:W-:Y:S01]  /*3b90*/  @P4 STG.E desc[UR36][R8.64+0x4], R27 ;  /* 0x0000041b08004986 */ /* 0x000fe2000c101924 */
[----:B------:R-:W-:Y:S01]  /*3ba0*/  ISETP.GT.AND P2, PT, R3, 0x8, P2 ;  /* 0x000000080300780c */ /* 0x000fe20001744270 */
[-C--:B------:R-:W-:Y:S01]  /*3bb0*/  FMUL R45, R45, R19.reuse ;  /* 0x000000132d2d7220 */ /* 0x080fe20000400000 */
[C---:B------:R-:W-:Y:S01]  /*3bc0*/  ISETP.GT.AND P1, PT, R3.reuse, 0x8, P1 ;  /* 0x000000080300780c */ /* 0x040fe20000f24270 */
[----:B------:R1:W-:Y:S01]  /*3bd0*/  @P5 STG.E desc[UR36][R4.64+0x20], R7 ;  /* 0x0000200704005986 */ /* 0x0003e2000c101924 */
[----:B------:R-:W-:Y:S01]  /*3be0*/  ISETP.GT.AND P5, PT, R3, RZ, P0 ;  /* 0x000000ff0300720c */ /* 0x000fe200007a4270 */
[----:B------:R-:W-:Y:S01]  /*3bf0*/  FMUL R47, R47, R19 ;  /* 0x000000132f2f7220 */ /* 0x000fe20000400000 */
[----:B------:R-:W-:Y:S01]  /*3c00*/  F2FP.TF32.F32.PACK_B R31, R31 ;  /* 0x0000001fff1f723e */ /* 0x000fe200024050ff */
[----:B------:R-:W-:Y:S01]  /*3c10*/  @P3 STG.E desc[UR36][R4.64+0x24], R29 ;  /* 0x0000241d04003986 */ /* 0x000fe2000c101924 */
[----:B------:R-:W-:Y:S01]  /*3c20*/  ISETP.GT.AND P3, PT, R6, 0x11, PT ;  /* 0x000000110600780c */ /* 0x000fe20003f64270 */
[----:B0-----:R-:W-:Y:S01]  /*3c30*/  FMUL R11, R30, R19 ;  /* 0x000000131e0b7220 */ /* 0x001fe20000400000 */
[----:B------:R-:W-:Y:S01]  /*3c40*/  F2FP.TF32.F32.PACK_B R13, R13 ;  /* 0x0000000dff0d723e */ /* 0x000fe200024050ff */
[-C--:B------:R-:W-:Y:S01]  /*3c50*/  FMUL R49, R49, R19.reuse ;  /* 0x0000001331317220 */ /* 0x080fe20000400000 */
[----:B------:R-:W-:Y:S01]  /*3c60*/  ISETP.GT.AND P4, PT, R3, RZ, P3 ;  /* 0x000000ff0300720c */ /* 0x000fe20001f84270 */
[----:B------:R-:W-:Y:S01]  /*3c70*/  FMUL R15, R50, R19 ;  /* 0x00000013320f7220 */ /* 0x000fe20000400000 */
[----:B------:R-:W-:Y:S01]  /*3c80*/  F2FP.TF32.F32.PACK_B R11, R11 ;  /* 0x0000000bff0b723e */ /* 0x000fe200024050ff */
[----:B-1----:R-:W-:Y:S01]  /*3c90*/  FMUL R7, R34, R19 ;  /* 0x0000001322077220 */ /* 0x002fe20000400000 */
[----:B------:R-:W-:Y:S01]  /*3ca0*/  F2FP.TF32.F32.PACK_B R33, R33 ;  /* 0x00000021ff21723e */ /* 0x000fe200024050ff */
[-C--:B------:R-:W-:Y:S01]  /*3cb0*/  FMUL R51, R51, R19.reuse ;  /* 0x0000001333337220 */ /* 0x080fe20000400000 */
[----:B------:R-:W-:Y:S01]  /*3cc0*/  ISETP.GT.AND P0, PT, R3, 0x8, P0 ;  /* 0x000000080300780c */ /* 0x000fe20000704270 */
[----:B------:R0:W-:Y:S01]  /*3cd0*/  @P2 STG.E desc[UR36][R8.64+0x20], R11 ;  /* 0x0000200b08002986 */ /* 0x0001e2000c101924 */
[----:B------:R-:W-:Y:S01]  /*3ce0*/  ISETP.GT.AND P2, PT, R6, 0x19, PT ;  /* 0x000000190600780c */ /* 0x000fe20003f44270 */
[----:B------:R-:W-:Y:S01]  /*3cf0*/  FMUL R21, R52, R19 ;  /* 0x0000001334157220 */ /* 0x000fe20000400000 */
[----:B------:R-:W-:Y:S01]  /*3d00*/  F2FP.TF32.F32.PACK_B R7, R7 ;  /* 0x00000007ff07723e */ /* 0x000fe200024050ff */
[----:B------:R-:W-:Y:S01]  /*3d10*/  @P1 STG.E desc[UR36][R8.64+0x24], R31 ;  /* 0x0000241f08001986 */ /* 0x000fe2000c101924 */
[----:B------:R-:W-:Y:S01]  /*3d20*/  ISETP.GT.AND P1, PT, R6, 0x18, PT ;  /* 0x000000180600780c */ /* 0x000fe20003f24270 */
[----:B------:R-:W-:Y:S01]  /*3d30*/  FMUL R53, R53, R19 ;  /* 0x0000001335357220 */ /* 0x000fe20000400000 */
[----:B------:R-:W-:Y:S01]  /*3d40*/  F2FP.TF32.F32.PACK_B R35, R35 ;  /* 0x00000023ff23723e */ /* 0x000fe200024050ff */
[----:B------:R1:W-:Y:S01]  /*3d50*/  @P5 STG.E desc[UR36][R4.64+0x40], R13 ;  /* 0x0000400d04005986 */ /* 0x0003e2000c101924 */
[----:B------:R-:W-:Y:S01]  /*3d60*/  ISETP.GT.AND P5, PT, R3, RZ, P1 ;  /* 0x000000ff0300720c */ /* 0x000fe20000fa4270 */
[----:B------:R-:W-:Y:S01]  /*3d70*/  FMUL R55, R55, R19 ;  /* 0x0000001337377220 */ /* 0x000fe20000400000 */
[----:B------:R-:W-:Y:S01]  /*3d80*/  F2FP.TF32.F32.PACK_B R37, R37 ;  /* 0x00000025ff25723e */ /* 0x000fe200024050ff */
[----:B------:R-:W-:Y:S01]  /*3d90*/  @P4 STG.E desc[UR36][R4.64+0x44], R33 ;  /* 0x0000442104004986 */ /* 0x000fe2000c101924 */
[C---:B------:R-:W-:Y:S01]  /*3da0*/  ISETP.GT.AND P4, PT, R3.reuse, 0x8, P3 ;  /* 0x000000080300780c */ /* 0x040fe20001f84270 */
[----:B0-----:R-:W-:Y:S01]  /*3db0*/  FMUL R11, R36, R19 ;  /* 0x00000013240b7220 */ /* 0x001fe20000400000 */
[----:B------:R-:W-:Y:S01]  /*3dc0*/  ISETP.GT.AND P3, PT, R3, RZ, P2 ;  /* 0x000000ff0300720c */ /* 0x000fe20001764270 */
[----:B------:R0:W-:Y:S01]  /*3dd0*/  @P0 STG.E desc[UR36][R8.64+0x40], R7 ;  /* 0x0000400708000986 */ /* 0x0001e2000c101924 */
[----:B------:R-:W-:-:S02]  /*3de0*/  ISETP.GT.AND P0, PT, R6, 0x20, PT ;  /* 0x000000200600780c */ /* 0x000fc40003f04270 */
[----:B------:R-:W-:Y:S01]  /*3df0*/  F2FP.TF32.F32.PACK_B R11, R11 ;  /* 0x0000000bff0b723e */ /* 0x000fe200024050ff */
[----:B-1----:R-:W-:Y:S01]  /*3e00*/  FMUL R13, R40, R19 ;  /* 0x00000013280d7220 */ /* 0x002fe20000400000 */
[C---:B------:R-:W-:Y:S02]  /*3e10*/  ISETP.GT.AND P1, PT, R3.reuse, 0x8, P1 ;  /* 0x000000080300780c */ /* 0x040fe40000f24270 */
[----:B------:R-:W-:Y:S02]  /*3e20*/  F2FP.TF32.F32.PACK_B R39, R39 ;  /* 0x00000027ff27723e */ /* 0x000fe400024050ff */
[----:B------:R-:W-:Y:S01]  /*3e30*/  F2FP.TF32.F32.PACK_B R13, R13 ;  /* 0x0000000dff0d723e */ /* 0x000fe200024050ff */
[----:B------:R-:W-:Y:S01]  /*3e40*/  @P4 STG.E desc[UR36][R8.64+0x44], R35 ;  /* 0x0000442308004986 */ /* 0x000fe2000c101924 */
[C---:B------:R-:W-:Y:S01]  /*3e50*/  ISETP.GT.AND P4, PT, R3.reuse, 0x8, P2 ;  /* 0x000000080300780c */ /* 0x040fe20001784270 */
[----:B0-----:R-:W-:Y:S01]  /*3e60*/  FMUL R7, R38, R19 ;  /* 0x0000001326077220 */ /* 0x001fe20000400000 */
[----:B------:R-:W-:Y:S01]  /*3e70*/  ISETP.GT.AND P2, PT, R6, 0x21, PT ;  /* 0x000000210600780c */ /* 0x000fe20003f44270 */
[----:B------:R0:W-:Y:S01]  /*3e80*/  @P5 STG.E desc[UR36][R4.64+0x60], R11 ;  /* 0x0000600b04005986 */ /* 0x0001e2000c101924 */
[----:B------:R-:W-:-:S02]  /*3e90*/  ISETP.GT.AND P5, PT, R3, RZ, P0 ;  /* 0x000000ff0300720c */ /* 0x000fc400007a4270 */
[----:B------:R-:W-:Y:S01]  /*3ea0*/  F2FP.TF32.F32.PACK_B R7, R7 ;  /* 0x00000007ff07723e */ /* 0x000fe200024050ff */
[----:B------:R-:W-:Y:S01]  /*3eb0*/  @P3 STG.E desc[UR36][R4.64+0x64], R37 ;  /* 0x0000642504003986 */ /* 0x000fe2000c101924 */
[C---:B------:R-:W-:Y:S02]  /*3ec0*/  ISETP.GT.AND P3, PT, R3.reuse, RZ, P2 ;  /* 0x000000ff0300720c */ /* 0x040fe40001764270 */
[----:B------:R-:W-:Y:S01]  /*3ed0*/  F2FP.TF32.F32.PACK_B R41, R41 ;  /* 0x00000029ff29723e */ /* 0x000fe200024050ff */
[----:B------:R1:W-:Y:S01]  /*3ee0*/  @P1 STG.E desc[UR36][R8.64+0x60], R7 ;  /* 0x0000600708001986 */ /* 0x0003e2000c101924 */
[----:B------:R-:W-:Y:S02]  /*3ef0*/  ISETP.GT.AND P0, PT, R3, 0x8, P0 ;  /* 0x000000080300780c */ /* 0x000fe40000704270 */
[----:B------:R-:W-:Y:S01]  /*3f00*/  F2FP.TF32.F32.PACK_B R43, R43 ;  /* 0x0000002bff2b723e */ /* 0x000fe200024050ff */
[----:B------:R-:W-:Y:S01]  /*3f10*/  @P4 STG.E desc[UR36][R8.64+0x64], R39 ;  /* 0x0000642708004986 */ /* 0x000fe2000c101924 */
[----:B------:R-:W-:Y:S01]  /*3f20*/  ISETP.GT.AND P4, PT, R6, 0x28, PT ;  /* 0x000000280600780c */ /* 0x000fe20003f84270 */
[----:B0-----:R-:W-:Y:S01]  /*3f30*/  FMUL R11, R44, R19 ;  /* 0x000000132c0b7220 */ /* 0x001fe20000400000 */
[----:B------:R-:W-:Y:S01]  /*3f40*/  F2FP.TF32.F32.PACK_B R45, R45 ;  /* 0x0000002dff2d723e */ /* 0x000fe200024050ff */
[----:B------:R0:W-:Y:S01]  /*3f50*/  @P5 STG.E desc[UR36][R4.64+0x80], R13 ;  /* 0x0000800d04005986 */ /* 0x0001e2000c101924 */
[----:B------:R-:W-:-:S02]  /*3f60*/  ISETP.GT.AND P5, PT, R6, 0x29, PT ;  /* 0x000000290600780c */ /* 0x000fc40003fa4270 */
[----:B------:R-:W-:Y:S01]  /*3f70*/  F2FP.TF32.F32.PACK_B R11, R11 ;  /* 0x0000000bff0b723e */ /* 0x000fe200024050ff */
[----:B------:R-:W-:Y:S01]  /*3f80*/  @P3 STG.E desc[UR36][R4.64+0x84], R41 ;  /* 0x0000842904003986 */ /* 0x000fe2000c101924 */
[C---:B------:R-:W-:Y:S01]  /*3f90*/  ISETP.GT.AND P3, PT, R3.reuse, 0x8, P2 ;  /* 0x000000080300780c */ /* 0x040fe20001764270 */
[-C--:B-1----:R-:W-:Y:S01]  /*3fa0*/  FMUL R7, R42, R19.reuse ;  /* 0x000000132a077220 */ /* 0x082fe20000400000 */
[C---:B------:R-:W-:Y:S02]  /*3fb0*/  ISETP.GT.AND P2, PT, R3.reuse, RZ, P4 ;  /* 0x000000ff0300720c */ /* 0x040fe40002744270 */
[C---:B------:R-:W-:Y:S02]  /*3fc0*/  ISETP.GT.AND P1, PT, R3.reuse, RZ, P5 ;  /* 0x000000ff0300720c */ /* 0x040fe40002f24270 */
[----:B------:R-:W-:Y:S01]  /*3fd0*/  ISETP.GT.AND P4, PT, R3, 0x8, P4 ;  /* 0x000000080300780c */ /* 0x000fe20002784270 */
[----:B0-----:R-:W-:Y:S01]  /*3fe0*/  FMUL R13, R46, R19 ;  /* 0x000000132e0d7220 */ /* 0x001fe20000400000 */
[----:B------:R-:W-:-:S02]  /*3ff0*/  F2FP.TF32.F32.PACK_B R7, R7 ;  /* 0x00000007ff07723e */ /* 0x000fc400024050ff */
[----:B------:R-:W-:Y:S02]  /*4000*/  ISETP.GT.AND P5, PT, R3, 0x8, P5 ;  /* 0x000000080300780c */ /* 0x000fe40002fa4270 */
[----:B------:R-:W-:Y:S01]  /*4010*/  F2FP.TF32.F32.PACK_B R13, R13 ;  /* 0x0000000dff0d723e */ /* 0x000fe200024050ff */
[----:B------:R0:W-:Y:S01]  /*4020*/  @P0 STG.E desc[UR36][R8.64+0x80], R7 ;  /* 0x0000800708000986 */ /* 0x0001e2000c101924 */
[C---:B------:R-:W-:Y:S02]  /*4030*/  ISETP.GT.AND P0, PT, R6.reuse, 0x39, PT ;  /* 0x000000390600780c */ /* 0x040fe40003f04270 */
[----:B------:R-:W-:Y:S01]  /*4040*/  F2FP.TF32.F32.PACK_B R47, R47 ;  /* 0x0000002fff2f723e */ /* 0x000fe200024050ff */
[----:B------:R-:W-:Y:S01]  /*4050*/  @P3 STG.E desc[UR36][R8.64+0x84], R43 ;  /* 0x0000842b08003986 */ /* 0x000fe2000c101924 */
[C---:B------:R-:W-:Y:S02]  /*4060*/  ISETP.GT.AND P3, PT, R6.reuse, 0x30, PT ;  /* 0x000000300600780c */ /* 0x040fe40003f64270 */
[----:B------:R-:W-:Y:S01]  /*4070*/  F2FP.TF32.F32.PACK_B R49, R49 ;  /* 0x00000031ff31723e */ /* 0x000fe200024050ff */
[----:B------:R1:W-:Y:S01]  /*4080*/  @P2 STG.E desc[UR36][R4.64+0xa0], R11 ;  /* 0x0000a00b04002986 */ /* 0x0003e2000c101924 */
[----:B------:R-:W-:-:S02]  /*4090*/  ISETP.GT.AND P2, PT, R6, 0x31, PT ;  /* 0x000000310600780c */ /* 0x000fc40003f44270 */
[----:B------:R-:W-:Y:S01]  /*40a0*/  F2FP.TF32.F32.PACK_B R15, R15 ;  /* 0x0000000fff0f723e */ /* 0x000fe200024050ff */
[----:B------:R-:W-:Y:S01]  /*40b0*/  @P1 STG.E desc[UR36][R4.64+0xa4], R45 ;  /* 0x0000a42d04001986 */ /* 0x000fe2000c101924 */
[----:B------:R-:W-:Y:S01]  /*40c0*/  ISETP.GT.AND P1, PT, R6, 0x38, PT ;  /* 0x000000380600780c */ /* 0x000fe20003f24270 */
[----:B------:R-:W-:Y:S01]  /*40d0*/  @P4 IMAD.MOV.U32 R6, RZ, RZ, R8 ;  /* 0x000000ffff064224 */ /* 0x000fe200078e0008 */
[----:B------:R-:W-:Y:S01]  /*40e0*/  F2FP.TF32.F32.PACK_B R51, R51 ;  /* 0x00000033ff33723e */ /* 0x000fe200024050ff */
[----:B0-----:R-:W-:Y:S01]  /*40f0*/  @P4 IMAD.MOV.U32 R7, RZ, RZ, R9 ;  /* 0x000000ffff074224 */ /* 0x001fe200078e0009 */
[----:B------:R-:W-:Y:S02]  /*4100*/  F2FP.TF32.F32.PACK_B R21, R21 ;  /* 0x00000015ff15723e */ /* 0x000fe400024050ff */
[----:B------:R-:W-:Y:S01]  /*4110*/  F2FP.TF32.F32.PACK_B R53, R53 ;  /* 0x00000035ff35723e */ /* 0x000fe200024050ff */
[----:B-1----:R-:W-:Y:S01]  /*4120*/  FMUL R11, R48, R19 ;  /* 0x00000013300b7220 */ /* 0x002fe20000400000 */
[----:B------:R0:W-:Y:S01]  /*4130*/  @P4 STG.E desc[UR36][R6.64+0xa0], R13 ;  /* 0x0000a00d06004986 */ /* 0x0001e2000c101924 */
[----:B------:R-:W-:-:S02]  /*4140*/  ISETP.GT.AND P4, PT, R3, RZ, P3 ;  /* 0x000000ff0300720c */ /* 0x000fc40001f84270 */
[----:B------:R-:W-:Y:S02]  /*4150*/  ISETP.GT.AND P3, PT, R3, 0x8, P3 ;  /* 0x000000080300780c */ /* 0x000fe40001f64270 */
[----:B------:R-:W-:Y:S02]  /*4160*/  F2FP.TF32.F32.PACK_B R11, R11 ;  /* 0x0000000bff0b723e */ /* 0x000fe400024050ff */
[----:B------:R-:W-:Y:S01]  /*4170*/  F2FP.TF32.F32.PACK_B R55, R55 ;  /* 0x00000037ff37723e */ /* 0x000fe200024050ff */
[----:B0-----:R-:W-:Y:S02]  /*4180*/  @P5 IMAD.MOV.U32 R6, RZ, RZ, R8 ;  /* 0x000000ffff065224 */ /* 0x001fe400078e0008 */
[----:B------:R-:W-:Y:S01]  /*4190*/  FMUL R13, R54, R19 ;  /* 0x00000013360d7220 */ /* 0x000fe20000400000 */
[----:B------:R-:W-:-:S04]  /*41a0*/  @P5 IMAD.MOV.U32 R7, RZ, RZ, R9 ;  /* 0x000000ffff075224 */ /* 0x000fc800078e0009 */
[----:B------:R-:W-:Y:S01]  /*41b0*/  F2FP.TF32.F32.PACK_B R13, R13 ;  /* 0x0000000dff0d723e */ /* 0x000fe200024050ff */
[----:B------:R0:W-:Y:S01]  /*41c0*/  @P5 STG.E desc[UR36][R6.64+0xa4], R47 ;  /* 0x0000a42f06005986 */ /* 0x0001e2000c101924 */
[C---:B------:R-:W-:Y:S02]  /*41d0*/  ISETP.GT.AND P5, PT, R3.reuse, RZ, P2 ;  /* 0x000000ff0300720c */ /* 0x040fe400017a4270 */
[C---:B------:R-:W-:Y:S01]  /*41e0*/  ISETP.GT.AND P2, PT, R3.reuse, 0x8, P2 ;  /* 0x000000080300780c */ /* 0x040fe20001744270 */
[----:B------:R-:W-:Y:S01]  /*41f0*/  @P4 STG.E desc[UR36][R4.64+0xc0], R11 ;  /* 0x0000c00b04004986 */ /* 0x000fe2000c101924 */
[C---:B------:R-:W-:Y:S02]  /*4200*/  ISETP.GT.AND P4, PT, R3.reuse, RZ, P1 ;  /* 0x000000ff0300720c */ /* 0x040fe40000f84270 */
[----:B------:R-:W-:Y:S01]  /*4210*/  ISETP.GT.AND P1, PT, R3, 0x8, P1 ;  /* 0x000000080300780c */ /* 0x000fe20000f24270 */
[----:B0-----:R-:W-:-:S06]  /*4220*/  @P3 IMAD.MOV.U32 R6, RZ, RZ, R8 ;  /* 0x000000ffff063224 */ /* 0x001fcc00078e0008 */
[----:B------:R-:W-:Y:S01]  /*4230*/  @P5 STG.E desc[UR36][R4.64+0xc4], R49 ;  /* 0x0000c43104005986 */ /* 0x000fe2000c101924 */
[C---:B------:R-:W-:Y:S01]  /*4240*/  ISETP.GT.AND P5, PT, R3.reuse, RZ, P0 ;  /* 0x000000ff0300720c */ /* 0x040fe200007a4270 */
[----:B------:R-:W-:Y:S01]  /*4250*/  @P3 IMAD.MOV.U32 R7, RZ, RZ, R9 ;  /* 0x000000ffff073224 */ /* 0x000fe200078e0009 */
[----:B------:R-:W-:-:S04]  /*4260*/  ISETP.GT.AND P0, PT, R3, 0x8, P0 ;  /* 0x000000080300780c */ /* 0x000fc80000704270 */
[----:B------:R0:W-:Y:S02]  /*4270*/  @P3 STG.E desc[UR36][R6.64+0xc0], R15 ;  /* 0x0000c00f06003986 */ /* 0x0001e4000c101924 */
[----:B0-----:R-:W-:Y:S02]  /*4280*/  @P2 IMAD.MOV.U32 R6, RZ, RZ, R8 ;  /* 0x000000ffff062224 */ /* 0x001fe400078e0008 */
[----:B------:R-:W-:-:S05]  /*4290*/  @P2 IMAD.MOV.U32 R7, RZ, RZ, R9 ;  /* 0x000000ffff072224 */ /* 0x000fca00078e0009 */
[----:B------:R-:W-:Y:S04]  /*42a0*/  @P2 STG.E desc[UR36][R6.64+0xc4], R51 ;  /* 0x0000c43306002986 */ /* 0x000fe8000c101924 */
[----:B------:R-:W-:Y:S04]  /*42b0*/  @P4 STG.E desc[UR36][R4.64+0xe0], R21 ;  /* 0x0000e01504004986 */ /* 0x000fe8000c101924 */
[----:B------:R0:W-:Y:S02]  /*42c0*/  @P5 STG.E desc[UR36][R4.64+0xe4], R53 ;  /* 0x0000e43504005986 */ /* 0x0001e4000c101924 */
[----:B0-----:R-:W-:-:S02]  /*42d0*/  @P1 IMAD.MOV.U32 R4, RZ, RZ, R8 ;  /* 0x000000ffff041224 */ /* 0x001fc400078e0008 */
[----:B------:R-:W-:-:S05]  /*42e0*/  @P1 IMAD.MOV.U32 R5, RZ, RZ, R9 ;  /* 0x000000ffff051224 */ /* 0x000fca00078e0009 */
[----:B------:R0:W-:Y:S04]  /*42f0*/  @P1 STG.E desc[UR36][R4.64+0xe0], R13 ;  /* 0x0000e00d04001986 */ /* 0x0001e8000c101924 */
[----:B------:R0:W-:Y:S02]  /*4300*/  @P0 STG.E desc[UR36][R8.64+0xe4], R55 ;  /* 0x0000e43708000986 */ /* 0x0001e4000c101924 */
.L_x_90:
[----:B------:R-:W-:Y:S05]  /*4310*/  BSYNC B0 ;  /* 0x0000000000007941 */ /* 0x000fea0003800000 */
.L_x_28:
[----:B------:R-:W-:Y:S01]  /*4320*/  IADD3 R16, P0, R16, UR38, RZ ;  /* 0x0000002610107c10 */ /* 0x000fe2000ff1e0ff */
[----:B------:R-:W-:Y:S01]  /*4330*/  ULDC.64 UR4, c[0x0][0x650] ;  /* 0x0001940000047ab9 */ /* 0x000fe20000000a00 */
[----:B------:R-:W-:Y:S01]  /*4340*/  PRMT R3, RZ, 0x7610, R3 ;  /* 0x00007610ff037816 */ /* 0x000fe20000000003 */
[----:B------:R-:W-:Y:S01]  /*4350*/  IMAD.MOV.U32 R68, RZ, RZ, -0x1 ;  /* 0xffffffffff447424 */ /* 0x000fe200078e00ff */
[----:B------:R-:W-:Y:S01]  /*4360*/  IADD3.X R17, R17, UR41, RZ, P0, !PT ;  /* 0x0000002911117c10 */ /* 0x000fe200087fe4ff */
[----:B--2---:R-:W-:Y:S01]  /*4370*/  IMAD.MOV.U32 R67, RZ, RZ, -0x1 ;  /* 0xffffffffff437424 */ /* 0x004fe200078e00ff */
[----:B------:R-:W-:-:S04]  /*4380*/  ISETP.GE.U32.AND P0, PT, R16, UR4, PT ;  /* 0x0000000410007c0c */ /* 0x000fc8000bf06070 */
[----:B------:R-:W-:-:S13]  /*4390*/  ISETP.GE.U32.AND.EX P0, PT, R17, UR5, PT, P0 ;  /* 0x0000000511007c0c */ /* 0x000fda000bf06100 */
[----:B------:R-:W-:Y:S05]  /*43a0*/  @P0 BRA `(.L_x_91) ;  /* 0x00000004004c0947 */ /* 0x000fea0003800000 */
[----:B01-3--:R-:W0:Y:S01]  /*43b0*/  LDC.64 R10, c[0x0][0x628] ;  /* 0x00018a00ff0a7b82 */ /* 0x00be220000000a00 */
[----:B----4-:R-:W1:Y:S01]  /*43c0*/  S2R R12, SR_CTAID.X ;  /* 0x00000000000c7919 */ /* 0x010e620000002500 */
[----:B------:R-:W-:Y:S02]  /*43d0*/  IMAD.MOV.U32 R8, RZ, RZ, R16 ;  /* 0x000000ffff087224 */ /* 0x000fe400078e0010 */
[----:B------:R-:W-:Y:S01]  /*43e0*/  IMAD.MOV.U32 R9, RZ, RZ, R17 ;  /* 0x000000ffff097224 */ /* 0x000fe200078e0011 */
[----:B------:R-:W2:Y:S03]  /*43f0*/  S2R R20, SR_CTAID.Y ;  /* 0x0000000000147919 */ /* 0x000ea60000002600 */
[----:B------:R-:W3:Y:S08]  /*4400*/  LDC R0, c[0x0][0x630] ;  /* 0x00018c00ff007b82 */ /* 0x000ef00000000800 */
[----:B------:R-:W4:Y:S01]  /*4410*/  LDC.64 R14, c[0x0][0x620] ;  /* 0x00018800ff0e7b82 */ /* 0x000f220000000a00 */
[----:B0-----:R-:W-:-:S04]  /*4420*/  ISETP.NE.U32.AND P0, PT, R10, RZ, PT ;  /* 0x000000ff0a00720c */ /* 0x001fc80003f05070 */
[----:B------:R-:W-:-:S13]  /*4430*/  ISETP.NE.AND.EX P0, PT, R11, RZ, PT, P0 ;  /* 0x000000ff0b00720c */ /* 0x000fda0003f05300 */
[----:B-1234-:R-:W-:Y:S05]  /*4440*/  @!P0 BRA `(.L_x_92) ;  /* 0x0000000000288947 */ /* 0x01efea0003800000 */
        /* <DEDUP_REMOVED lines=10> */
.L_x_92:
[-CC-:B------:R-:W-:Y:S01]  /*44f0*/  SHF.R.U64 R67, R8, R0.reuse, R9.reuse ;  /* 0x0000000008437219 */ /* 0x180fe20000001209 */
[----:B------:R-:W0:Y:S01]  /*4500*/  LDC.64 R26, c[0x0][0x640] ;  /* 0x00019000ff1a7b82 */ /* 0x000e220000000a00 */
[----:B------:R-:W-:Y:S01]  /*4510*/  SHF.R.U32.HI R0, RZ, R0, R9 ;  /* 0x00000000ff007219 */ /* 0x000fe20000011609 */
[----:B------:R-:W-:Y:S01]  /*4520*/  ULDC UR4, c[0x0][0x150] ;  /* 0x0000540000047ab9 */ /* 0x000fe20000000800 */
[----:B------:R-:W-:Y:S02]  /*4530*/  IADD3 R3, P0, RZ, -R67, RZ ;  /* 0x80000043ff037210 */ /* 0x000fe40007f1e0ff */
[----:B------:R-:W-:-:S03]  /*4540*/  I2FP.F32.U32 R7, R12 ;  /* 0x0000000c00077245 */ /* 0x000fc60000201000 */
[----:B------:R-:W1:Y:S01]  /*4550*/  LDC R6, c[0x0][0x618] ;  /* 0x00018600ff067b82 */ /* 0x000e620000000800 */
[----:B------:R-:W-:Y:S02]  /*4560*/  IMAD.X R5, RZ, RZ, ~R0, P0 ;  /* 0x000000ffff057224 */ /* 0x000fe400000e0e00 */
[----:B------:R-:W-:Y:S01]  /*4570*/  FMUL R7, R7, UR4 ;  /* 0x0000000407077c20 */ /* 0x000fe20008400000 */
[----:B------:R-:W-:Y:S01]  /*4580*/  ULDC UR4, c[0x0][0x154] ;  /* 0x0000550000047ab9 */ /* 0x000fe20000000800 */
[-C--:B------:R-:W-:Y:S02]  /*4590*/  IMAD R0, R5, R14.reuse, RZ ;  /* 0x0000000e05007224 */ /* 0x080fe400078e02ff */
[C---:B------:R-:W-:Y:S01]  /*45a0*/  IMAD.WIDE.U32 R4, R3.reuse, R14, R16 ;  /* 0x0000000e03047225 */ /* 0x040fe200078e0010 */
[----:B------:R-:W2:Y:S01]  /*45b0*/  LDC R8, c[0x0][0x608] ;  /* 0x00018200ff087b82 */ /* 0x000ea20000000800 */
[----:B------:R-:W3:Y:S02]  /*45c0*/  F2I.U32.TRUNC.NTZ R7, R7 ;  /* 0x0000000700077305 */ /* 0x000ee4000020f000 */
[----:B------:R-:W-:Y:S01]  /*45d0*/  IMAD R3, R3, R15, R0 ;  /* 0x0000000f03037224 */ /* 0x000fe200078e0200 */
[----:B------:R-:W-:-:S03]  /*45e0*/  I2FP.F32.U32 R0, R20 ;  /* 0x0000001400007245 */ /* 0x000fc60000201000 */
[----:B------:R-:W-:Y:S01]  /*45f0*/  IMAD.IADD R3, R5, 0x1, R3 ;  /* 0x0000000105037824 */ /* 0x000fe200078e0203 */
[----:B------:R-:W4:Y:S01]  /*4600*/  LDC R11, c[0x0][0x658] ;  /* 0x00019600ff0b7b82 */ /* 0x000f220000000800 */
[----:B0-----:R-:W-:-:S04]  /*4610*/  ISETP.NE.U32.AND P0, PT, R26, RZ, PT ;  /* 0x000000ff1a00720c */ /* 0x001fc80003f05070 */
[----:B------:R-:W-:-:S03]  /*4620*/  ISETP.NE.AND.EX P0, PT, R27, RZ, PT, P0 ;  /* 0x000000ff1b00720c */ /* 0x000fc60003f05300 */
[----:B------:R-:W0:Y:S01]  /*4630*/  LDC R9, c[0x0][0x144] ;  /* 0x00005100ff097b82 */ /* 0x000e220000000800 */
[-C--:B-1----:R-:W-:Y:S01]  /*4640*/  SHF.R.U64 R10, R4, R6.reuse, R3 ;  /* 0x00000006040a7219 */ /* 0x082fe20000001203 */
[----:B---3--:R-:W-:Y:S01]  /*4650*/  IMAD.MOV R7, RZ, RZ, -R7 ;  /* 0x000000ffff077224 */ /* 0x008fe200078e0a07 */
[----:B------:R-:W-:Y:S01]  /*4660*/  SHF.R.U32.HI R3, RZ, R6, R3 ;  /* 0x00000006ff037219 */ /* 0x000fe20000011603 */
[----:B------:R-:W-:-:S04]  /*4670*/  FMUL R6, R0, UR4 ;  /* 0x0000000400067c20 */ /* 0x000fc80008400000 */
[----:B------:R-:W1:Y:S01]  /*4680*/  LDC R21, c[0x0][0x148] ;  /* 0x00005200ff157b82 */ /* 0x000e620000000800 */
[----:B------:R3:W0:Y:S01]  /*4690*/  F2I.U32.TRUNC.NTZ R14, R6 ;  /* 0x00000006000e7305 */ /* 0x000622000020f000 */
[-CC-:B--2---:R-:W-:Y:S02]  /*46a0*/  SHF.R.U64 R13, R10, R8.reuse, R3.reuse ;  /* 0x000000080a0d7219 */ /* 0x184fe40000001203 */
[----:B------:R-:W-:-:S04]  /*46b0*/  SHF.R.U32.HI R0, RZ, R8, R3 ;  /* 0x00000008ff007219 */ /* 0x000fc80000011603 */
[----:B-----5:R-:W2:Y:S01]  /*46c0*/  LDC R24, c[0x0][0x648] ;  /* 0x00019200ff187b82 */ /* 0x020ea20000000800 */
[-CC-:B----4-:R-:W-:Y:S02]  /*46d0*/  SHF.R.U64 R15, R13, R11.reuse, R0.reuse ;  /* 0x0000000b0d0f7219 */ /* 0x190fe40000001200 */
[----:B------:R-:W-:-:S03]  /*46e0*/  SHF.R.U32.HI R5, RZ, R11, R0 ;  /* 0x0000000bff057219 */ /* 0x000fc60000011600 */
[----:B------:R-:W-:Y:S02]  /*46f0*/  IMAD.MOV.U32 R4, RZ, RZ, R15 ;  /* 0x000000ffff047224 */ /* 0x000fe400078e000f */
[----:B------:R-:W4:Y:S01]  /*4700*/  LDC R28, c[0x0][0x638] ;  /* 0x00018e00ff1c7b82 */ /* 0x000f220000000800 */
[----:B0-----:R-:W-:-:S07]  /*4710*/  IMAD R25, R9, R7, R12 ;  /* 0x0000000709197224 */ /* 0x001fce00078e020c */
[----:B------:R-:W0:Y:S08]  /*4720*/  LDC R29, c[0x0][0x610] ;  /* 0x00018400ff1d7b82 */ /* 0x000e300000000800 */
[----:B------:R-:W0:Y:S01]  /*4730*/  LDC R30, c[0x0][0x600] ;  /* 0x00018000ff1e7b82 */ /* 0x000e220000000800 */
[----:B-123--:R-:W-:Y:S05]  /*4740*/  @!P0 BRA `(.L_x_93) ;  /* 0x0000000000288947 */ /* 0x00efea0003800000 */
        /* <DEDUP_REMOVED lines=10> */
.L_x_93:
[----:B------:R-:W-:Y:S01]  /*47f0*/  ISETP.NE.AND P0, PT, R2, 0x1, PT ;  /* 0x000000010200780c */ /* 0x000fe20003f05270 */
[----:B------:R-:W-:Y:S01]  /*4800*/  IMAD.MOV R14, RZ, RZ, -R14 ;  /* 0x000000ffff0e7224 */ /* 0x000fe200078e0a0e */
[----:B------:R-:W-:Y:S02]  /*4810*/  SHF.R.U64 R3, R4, R24, R5 ;  /* 0x0000001804037219 */ /* 0x000fe40000001205 */
[----:B------:R-:W-:Y:S02]  /*4820*/  LOP3.LUT R0, R13, R64, RZ, 0xc0, !PT ;  /* 0x000000400d007212 */ /* 0x000fe400078ec0ff */
[----:B------:R-:W-:Y:S01]  /*4830*/  LOP3.LUT R10, R10, R63, RZ, 0xc0, !PT ;  /* 0x0000003f0a0a7212 */ /* 0x000fe200078ec0ff */
[----:B------:R-:W-:Y:S02]  /*4840*/  IMAD.MOV R4, RZ, RZ, -R3 ;  /* 0x000000ffff047224 */ /* 0x000fe400078e0a03 */
[----:B------:R-:W-:Y:S02]  /*4850*/  IMAD R0, R59, R3, R0 ;  /* 0x000000033b007224 */ /* 0x000fe400078e0200 */
[----:B----4-:R-:W-:-:S02]  /*4860*/  IMAD R3, R4, R28, R15 ;  /* 0x0000001c04037224 */ /* 0x010fc400078e020f */
[----:B------:R-:W-:Y:S02]  /*4870*/  @P0 IMAD R25, R21, R14, R20 ;  /* 0x0000000e15190224 */ /* 0x000fe400078e0214 */
[----:B0-----:R-:W-:Y:S02]  /*4880*/  IMAD R5, R3, R30, R10 ;  /* 0x0000001e03057224 */ /* 0x001fe400078e020a */
[----:B------:R-:W-:Y:S02]  /*4890*/  IMAD R0, R0, R29, R25 ;  /* 0x0000001d00007224 */ /* 0x000fe400078e0219 */
[----:B------:R-:W-:-:S03]  /*48a0*/  IMAD.MOV.U32 R4, RZ, RZ, 0x1 ;  /* 0x00000001ff047424 */ /* 0x000fc600078e00ff */
[----:B------:R-:W-:Y:S02]  /*48b0*/  SEL R68, R5, R0, !P0 ;  /* 0x0000000005447207 */ /* 0x000fe40004000000 */
[----:B------:R-:W-:Y:S02]  /*48c0*/  PRMT R3, R4, 0x7610, R3 ;  /* 0x0000761004037816 */ /* 0x000fe40000000003 */
[----:B------:R-:W-:-:S07]  /*48d0*/  SEL R0, R0, R5, !P0 ;  /* 0x0000000500007207 */ /* 0x000fce0004000000 */
.L_x_91:
[----:B------:R-:W-:Y:S01]  /*48e0*/  UIADD3 UR42, UR43, UR42, URZ ;  /* 0x0000002a2b2a7290 */ /* 0x000fe2000fffe03f */
[----:B------:R-:W-:Y:S01]  /*48f0*/  LOP3.LUT P0, RZ, R3, 0xff, RZ, 0xc0, !PT ;  /* 0x000000ff03ff7812 */ /* 0x000fe2000780c0ff */
[----:B------:R-:W-:Y:S02]  /*4900*/  IMAD.MOV.U32 R69, RZ, RZ, R0 ;  /* 0x000000ffff457224 */ /* 0x000fe400078e0000 */
[----:B------:R-:W-:Y:S02]  /*4910*/  USHF.R.U32.HI UR4, URZ, 0x2, UR42 ;  /* 0x000000023f047899 */ /* 0x000fe4000801162a */
[----:B------:R-:W-:Y:S02]  /*4920*/  UISETP.GT.U32.AND UP1, UPT, UR42, 0x3, UPT ;  /* 0x000000032a00788c */ /* 0x000fe4000bf24070 */
[----:B------:R-:W-:Y:S02]  /*4930*/  ULOP3.LUT UR4, UR4, 0x1, URZ, 0xc0, !UPT ;  /* 0x0000000104047892 */ /* 0x000fe4000f8ec03f */
[----:B------:R-:W-:-:S02]  /*4940*/  UISETP.LT.U32.AND UP1, UPT, UR43, 0x4, UP1 ;  /* 0x000000042b00788c */ /* 0x000fc40008f21070 */
[----:B------:R-:W-:Y:S02]  /*4950*/  UISETP.NE.U32.AND UP0, UPT, UR4, 0x1, UPT ;  /* 0x000000010400788c */ /* 0x000fe4000bf05070 */
[----:B------:R-:W-:Y:S02]  /*4960*/  USEL UR5, URZ, 0x1, !UP1 ;  /* 0x000000013f057887 */ /* 0x000fe4000c800000 */
[----:B------:R-:W-:Y:S02]  /*4970*/  UISETP.GT.U32.AND UP0, UPT, UR43, 0x3, !UP0 ;  /* 0x000000032b00788c */ /* 0x000fe4000c704070 */
[----:B------:R-:W-:Y:S02]  /*4980*/  ULOP3.LUT UR42, UR42, 0x3, URZ, 0xc0, !UPT ;  /* 0x000000032a2a7892 */ /* 0x000fe4000f8ec03f */
[----:B------:R-:W-:-:S04]  /*4990*/  USEL UR4, URZ, 0x1, !UP0 ;  /* 0x000000013f047887 */ /* 0x000fc8000c000000 */
[----:B------:R-:W-:Y:S01]  /*49a0*/  ULOP3.LUT UR40, UR4, UR40, UR5, 0x96, !UPT ;  /* 0x0000002804287292 */ /* 0x000fe2000f8e9605 */
[----:B------:R-:W-:Y:S11]  /*49b0*/  @P0 BRA `(.L_x_94) ;  /* 0xffffffc800000947 */ /* 0x000ff6000383ffff */
[----:B------:R-:W-:Y:S05]  /*49c0*/  EXIT ;  /* 0x000000000000794d */ /* 0x000fea0003800000 */
.L_x_3:
        /* <DEDUP_REMOVED lines=26> */
.L_x_96:
[--C-:B------:R-:W-:Y:S01]  /*4b70*/  SHF.R.U64 R14, R12, R20, R13.reuse ;  /* 0x000000140c0e7219 */ /* 0x100fe2000000120d */
[----:B------:R-:W0:Y:S01]  /*4b80*/  LDC R24, c[0x0][0x618] ;  /* 0x00018600ff187b82 */ /* 0x000e220000000800 */
[----:B------:R-:W-:Y:S01]  /*4b90*/  I2FP.F32.U32 R8, R6 ;  /* 0x0000000600087245 */ /* 0x000fe20000201000 */
[----:B------:R-:W-:Y:S01]  /*4ba0*/  ULDC UR4, c[0x0][0x150] ;  /* 0x0000540000047ab9 */ /* 0x000fe20000000800 */
[----:B------:R-:W-:Y:S02]  /*4bb0*/  SHF.R.U32.HI R7, RZ, R20, R13 ;  /* 0x00000014ff077219 */ /* 0x000fe4000001160d */
[----:B------:R-:W-:Y:S01]  /*4bc0*/  IADD3 R11, P0, RZ, -R14, RZ ;  /* 0x8000000eff0b7210 */ /* 0x000fe20007f1e0ff */
[----:B------:R-:W-:Y:S01]  /*4bd0*/  FMUL R13, R8, UR4 ;  /* 0x00000004080d7c20 */ /* 0x000fe20008400000 */
[----:B------:R-:W-:Y:S01]  /*4be0*/  ULDC UR4, c[0x0][0x154] ;  /* 0x0000550000047ab9 */ /* 0x000fe20000000800 */
[----:B------:R-:W1:Y:S02]  /*4bf0*/  LDC.64 R26, c[0x0][0x640] ;  /* 0x00019000ff1a7b82 */ /* 0x000e640000000a00 */
[----:B------:R-:W-:-:S02]  /*4c00*/  IMAD.X R7, RZ, RZ, ~R7, P0 ;  /* 0x000000ffff077224 */ /* 0x000fc400000e0e07 */
[----:B------:R-:W2:Y:S01]  /*4c10*/  F2I.U32.TRUNC.NTZ R13, R13 ;  /* 0x0000000d000d7305 */ /* 0x000ea2000020f000 */
[----:B------:R-:W-:-:S03]  /*4c20*/  IMAD.WIDE.U32 R8, R11, R22, R16 ;  /* 0x000000160b087225 */ /* 0x000fc600078e0010 */
[----:B------:R-:W3:Y:S01]  /*4c30*/  LDC R15, c[0x0][0x144] ;  /* 0x00005100ff0f7b82 */ /* 0x000ee20000000800 */
[----:B------:R-:W-:-:S04]  /*4c40*/  IMAD R10, R7, R22, RZ ;  /* 0x00000016070a7224 */ /* 0x000fc800078e02ff */
[----:B------:R-:W-:Y:S02]  /*4c50*/  IMAD R7, R11, R23, R10 ;  /* 0x000000170b077224 */ /* 0x000fe400078e020a */
[----:B------:R-:W-:Y:S01]  /*4c60*/  IMAD.MOV.U32 R10, RZ, RZ, -0x1 ;  /* 0xffffffffff0a7424 */ /* 0x000fe200078e00ff */
[----:B------:R-:W4:Y:S01]  /*4c70*/  LDC R20, c[0x0][0x608] ;  /* 0x00018200ff147b82 */ /* 0x000f220000000800 */
[----:B------:R-:W-:Y:S01]  /*4c80*/  IMAD.IADD R7, R9, 0x1, R7 ;  /* 0x0000000109077824 */ /* 0x000fe200078e0207 */
[----:B------:R-:W-:-:S04]  /*4c90*/  I2FP.F32.U32 R9, R3 ;  /* 0x0000000300097245 */ /* 0x000fc80000201000 */
[-C--:B0-----:R-:W-:Y:S01]  /*4ca0*/  SHF.R.U64 R12, R8, R24.reuse, R7 ;  /* 0x00000018080c7219 */ /* 0x081fe20000001207 */
[----:B--2---:R-:W-:Y:S01]  /*4cb0*/  IMAD.MOV R8, RZ, RZ, -R13 ;  /* 0x000000ffff087224 */ /* 0x004fe200078e0a0d */
[----:B------:R-:W0:Y:S01]  /*4cc0*/  LDC R11, c[0x0][0x658] ;  /* 0x00019600ff0b7b82 */ /* 0x000e220000000800 */
[----:B-1----:R-:W-:Y:S01]  /*4cd0*/  ISETP.NE.U32.AND P0, PT, R26, RZ, PT ;  /* 0x000000ff1a00720c */ /* 0x002fe20003f05070 */
[----:B------:R-:W-:Y:S01]  /*4ce0*/  FMUL R9, R9, UR4 ;  /* 0x0000000409097c20 */ /* 0x000fe20008400000 */
[----:B------:R-:W-:Y:S02]  /*4cf0*/  SHF.R.U32.HI R7, RZ, R24, R7 ;  /* 0x00000018ff077219 */ /* 0x000fe40000011607 */
[----:B------:R-:W-:-:S03]  /*4d00*/  ISETP.NE.AND.EX P0, PT, R27, RZ, PT, P0 ;  /* 0x000000ff1b00720c */ /* 0x000fc60003f05300 */
[----:B------:R-:W1:Y:S01]  /*4d10*/  LDC R22, c[0x0][0x148] ;  /* 0x00005200ff167b82 */ /* 0x000e620000000800 */
[----:B---3--:R-:W-:Y:S02]  /*4d20*/  IMAD R23, R15, R8, R6 ;  /* 0x000000080f177224 */ /* 0x008fe400078e0206 */
[----:B------:R-:W-:-:S05]  /*4d30*/  IMAD.MOV.U32 R8, RZ, RZ, 0x1 ;  /* 0x00000001ff087424 */ /* 0x000fca00078e00ff */
[----:B------:R-:W2:Y:S01]  /*4d40*/  LDC R21, c[0x0][0x600] ;  /* 0x00018000ff157b82 */ /* 0x000ea20000000800 */
[-CC-:B----4-:R-:W-:Y:S02]  /*4d50*/  SHF.R.U64 R15, R12, R20.reuse, R7.reuse ;  /* 0x000000140c0f7219 */ /* 0x190fe40000001207 */
[----:B------:R-:W-:Y:S02]  /*4d60*/  SHF.R.U32.HI R6, RZ, R20, R7 ;  /* 0x00000014ff067219 */ /* 0x000fe40000011607 */
[----:B------:R3:W4:Y:S03]  /*4d70*/  F2I.U32.TRUNC.NTZ R20, R9 ;  /* 0x0000000900147305 */ /* 0x000726000020f000 */
[----:B------:R-:W1:Y:S01]  /*4d80*/  LDC R25, c[0x0][0x648] ;  /* 0x00019200ff197b82 */ /* 0x000e620000000800 */
[-C--:B0-----:R-:W-:Y:S02]  /*4d90*/  SHF.R.U64 R19, R15, R11.reuse, R6 ;  /* 0x0000000b0f137219 */ /* 0x081fe40000001206 */
[----:B------:R-:W-:-:S02]  /*4da0*/  SHF.L.U32 R10, R10, R11, RZ ;  /* 0x0000000b0a0a7219 */ /* 0x000fc400000006ff */
[-C--:B------:R-:W-:Y:S01]  /*4db0*/  SHF.R.U32.HI R7, RZ, R11.reuse, R6 ;  /* 0x0000000bff077219 */ /* 0x080fe20000011606 */
[----:B------:R-:W-:Y:S01]  /*4dc0*/  IMAD.MOV.U32 R6, RZ, RZ, R19 ;  /* 0x000000ffff067224 */ /* 0x000fe200078e0013 */
[----:B------:R-:W-:Y:S01]  /*4dd0*/  SHF.L.U32 R24, R8, R11, RZ ;  /* 0x0000000b08187219 */ /* 0x000fe200000006ff */
[----:B------:R-:W0:Y:S01]  /*4de0*/  LDC R28, c[0x0][0x638] ;  /* 0x00018e00ff1c7b82 */ /* 0x000e220000000800 */
[----:B------:R-:W-:-:S07]  /*4df0*/  LOP3.LUT R30, RZ, R10, RZ, 0x33, !PT ;  /* 0x0000000aff1e7212 */ /* 0x000fce00078e33ff */
[----:B------:R-:W0:Y:S01]  /*4e00*/  LDC R29, c[0x0][0x610] ;  /* 0x00018400ff1d7b82 */ /* 0x000e220000000800 */
[----:B---34-:R-:W-:Y:S05]  /*4e10*/  @!P0 BRA `(.L_x_97) ;  /* 0x0000000000288947 */ /* 0x018fea0003800000 */
[----:B------:R-:W3:Y:S02]  /*4e20*/  LDC R6, c[0x0][0x64c] ;  /* 0x00019300ff067b82 */ /* 0x000ee40000000800 */
[----:B---3--:R-:W-:-:S05]  /*4e30*/  IADD3 R11, P0, R19, R6, RZ ;  /* 0x00000006130b7210 */ /* 0x008fca0007f1e0ff */
        /* <DEDUP_REMOVED lines=8> */
.L_x_97:
[----:B------:R-:W-:Y:S01]  /*4ec0*/  ISETP.NE.AND P0, PT, R2, 0x1, PT ;  /* 0x000000010200780c */ /* 0x000fe20003f05270 */
[----:B--2---:R-:W-:Y:S01]  /*4ed0*/  VIADD R9, R21, 0xffffffff ;  /* 0xffffffff15097836 */ /* 0x004fe20000000000 */
[----:B-1----:R-:W-:Y:S01]  /*4ee0*/  SHF.R.U64 R7, R6, R25, R7 ;  /* 0x0000001906077219 */ /* 0x002fe20000001207 */
[----:B------:R-:W-:Y:S01]  /*4ef0*/  IMAD.MOV R20, RZ, RZ, -R20 ;  /* 0x000000ffff147224 */ /* 0x000fe200078e0a14 */
[----:B------:R-:W-:Y:S02]  /*4f00*/  LOP3.LUT R6, R15, R30, RZ, 0xc0, !PT ;  /* 0x0000001e0f067212 */ /* 0x000fe400078ec0ff */
[----:B------:R-:W-:Y:S01]  /*4f10*/  LOP3.LUT R12, R12, R9, RZ, 0xc0, !PT ;  /* 0x000000090c0c7212 */ /* 0x000fe200078ec0ff */
[----:B------:R-:W-:Y:S02]  /*4f20*/  IMAD.MOV R8, RZ, RZ, -R7 ;  /* 0x000000ffff087224 */ /* 0x000fe400078e0a07 */
[----:B------:R-:W-:Y:S02]  /*4f30*/  IMAD R6, R24, R7, R6 ;  /* 0x0000000718067224 */ /* 0x000fe400078e0206 */
[----:B------:R-:W-:-:S02]  /*4f40*/  IMAD.MOV.U32 R9, RZ, RZ, 0x1 ;  /* 0x00000001ff097424 */ /* 0x000fc400078e00ff */
[----:B------:R-:W-:Y:S02]  /*4f50*/  @P0 IMAD R23, R22, R20, R3 ;  /* 0x0000001416170224 */ /* 0x000fe400078e0203 */
[----:B0-----:R-:W-:Y:S02]  /*4f60*/  IMAD R3, R8, R28, R19 ;  /* 0x0000001c08037224 */ /* 0x001fe400078e0213 */
[----:B------:R-:W-:Y:S02]  /*4f70*/  IMAD R13, R6, R29, R23 ;  /* 0x0000001d060d7224 */ /* 0x000fe400078e0217 */
[----:B------:R-:W-:Y:S02]  /*4f80*/  IMAD R6, R3, R21, R12 ;  /* 0x0000001503067224 */ /* 0x000fe400078e020c */
[----:B------:R-:W-:-:S03]  /*4f90*/  IMAD.MOV.U32 R8, RZ, RZ, R14 ;  /* 0x000000ffff087224 */ /* 0x000fc600078e000e */
[----:B------:R-:W-:Y:S02]  /*4fa0*/  SEL R20, R6, R13, !P0 ;  /* 0x0000000d06147207 */ /* 0x000fe40004000000 */
[----:B------:R-:W-:-:S07]  /*4fb0*/  SEL R13, R13, R6, !P0 ;  /* 0x000000060d0d7207 */ /* 0x000fce0004000000 */
.L_x_95:
[----:B------:R-:W-:-:S08]  /*4fc0*/  NOP ;  /* 0x0000000000007918 */ /* 0x000fd00000000000 */
[----:B------:R-:W0:-:S00]  /*4fd0*/  USETMAXREG.DEALLOC.CTAPOOL 0x28 ;  /* 0x00000028000079c8 */ /* 0x000e0000080e0500 */
[----:B0-----:R-:W-:-:S13]  /*4fe0*/  ISETP.NE.AND P0, PT, R0, RZ, PT ;  /* 0x000000ff0000720c */ /* 0x001fda0003f05270 */
[----:B------:R-:W-:Y:S05]  /*4ff0*/  @P0 EXIT ;  /* 0x000000000000094d */ /* 0x000fea0003800000 */
[----:B------:R-:W-:Y:S01]  /*5000*/  LOP3.LUT P0, RZ, R9, 0xff, RZ, 0xc0, !PT ;  /* 0x000000ff09ff7812 */ /* 0x000fe2000780c0ff */
[----:B------:R-:W-:Y:S02]  /*5010*/  IMAD.MOV.U32 R0, RZ, RZ, 0x1 ;  /* 0x00000001ff007424 */ /* 0x000fe400078e00ff */
[----:B------:R-:W-:-:S10]  /*5020*/  IMAD.MOV.U32 R3, RZ, RZ, RZ ;  /* 0x000000ffff037224 */ /* 0x000fd400078e00ff */
[----:B------:R-:W-:Y:S05]  /*5030*/  @!P0 BRA `(.L_x_98) ;  /* 0x0000000c004c8947 */ /* 0x000fea0003800000 */
[----:B------:R-:W0:Y:S01]  /*5040*/  LDC R0, c[0x0][0x28c] ;  /* 0x0000a300ff007b82 */ /* 0x000e220000000800 */
[----:B------:R-:W-:Y:S01]  /*5050*/  LOP3.LUT P0, RZ, R4, 0x1f, RZ, 0xc0, !PT ;  /* 0x0000001f04ff7812 */ /* 0x000fe2000780c0ff */
[----:B------:R-:W-:Y:S01]  /*5060*/  ULDC UR5, c[0x0][0x658] ;  /* 0x0001960000057ab9 */ /* 0x000fe20000000800 */
[----:B------:R-:W-:Y:S01]  /*5070*/  UMOV UR6, 0xffffffff ;  /* 0xffffffff00067882 */ /* 0x000fe20000000000 */
[----:B------:R-:W-:Y:S01]  /*5080*/  BSSY B0, `(.L_x_98) ;  /* 0x00000ce000007945 */ /* 0x000fe20003800000 */
[----:B------:R-:W-:Y:S01]  /*5090*/  USHF.L.U32 UR6, UR6, UR5, URZ ;  /* 0x0000000506067299 */ /* 0x000fe2000800063f */
[C---:B------:R-:W-:Y:S01]  /*50a0*/  ISETP.NE.AND P2, PT, R5.reuse, RZ, PT ;  /* 0x000000ff0500720c */ /* 0x040fe20003f45270 */
[----:B------:R-:W-:Y:S01]  /*50b0*/  IMAD.MOV.U32 R11, RZ, RZ, 0x1 ;  /* 0x00000001ff0b7424 */ /* 0x000fe200078e00ff */
[----:B------:R-:W-:Y:S01]  /*50c0*/  ISETP.NE.OR P0, PT, R5, RZ, !P0 ;  /* 0x000000ff0500720c */ /* 0x000fe20004705670 */
[----:B------:R-:W-:Y:S01]  /*50d0*/  ULDC UR4, c[0x0][0x600] ;  /* 0x0001800000047ab9 */ /* 0x000fe20000000800 */
[----:B------:R-:W-:Y:S01]  /*50e0*/  LOP3.LUT R19, R18, 0x2, RZ, 0xfc, !PT ;  /* 0x0000000212137812 */ /* 0x000fe200078efcff */
[----:B------:R-:W-:Y:S01]  /*50f0*/  UMOV UR7, 0x1 ;  /* 0x0000000100077882 */ /* 0x000fe20000000000 */
[----:B------:R-:W-:-:S02]  /*5100*/  UIADD3 UR4, UR4, -0x1, URZ ;  /* 0xffffffff04047890 */ /* 0x000fc4000fffe03f */
[----:B------:R-:W-:Y:S02]  /*5110*/  USHF.L.U32 UR5, UR7, UR5, URZ ;  /* 0x0000000507057299 */ /* 0x000fe4000800063f */
[----:B------:R-:W-:Y:S01]  /*5120*/  ULOP3.LUT UR13, URZ, UR6, URZ, 0x33, !UPT ;  /* 0x000000063f0d7292 */ /* 0x000fe2000f8e333f */
[----:B------:R-:W-:Y:S01]  /*5130*/  ULDC.64 UR22, c[0x0][0x198] ;  /* 0x0000660000167ab9 */ /* 0x000fe20000000a00 */
[----:B0-----:R-:W-:-:S05]  /*5140*/  VIADD R0, R0, 0x3f ;  /* 0x0000003f00007836 */ /* 0x001fca0000000000 */
[----:B------:R-:W-:-:S04]  /*5150*/  SHF.R.S32.HI R3, RZ, 0x1f, R0 ;  /* 0x0000001fff037819 */ /* 0x000fc80000011400 */
[----:B------:R-:W-:Y:S01]  /*5160*/  LEA.HI R3, R3, R0, RZ, 0x6 ;  /* 0x0000000003037211 */ /* 0x000fe200078f30ff */
[----:B------:R-:W-:-:S03]  /*5170*/  IMAD.MOV.U32 R0, RZ, RZ, 0x1 ;  /* 0x00000001ff007424 */ /* 0x000fc600078e00ff */
[----:B------:R-:W-:Y:S01]  /*5180*/  SHF.R.S32.HI R12, RZ, 0x6, R3 ;  /* 0x00000006ff0c7819 */ /* 0x000fe20000011403 */
[----:B------:R-:W-:-:S04]  /*5190*/  IMAD.MOV.U32 R3, RZ, RZ, RZ ;  /* 0x000000ffff037224 */ /* 0x000fc800078e00ff */
[----:B------:R-:W-:-:S07]  /*51a0*/  VIADD R10, R12, 0x1 ;  /* 0x000000010c0a7836 */ /* 0x000fce0000000000 */
.L_x_110:
[----:B------:R-:W-:-:S03]  /*51b0*/  UMOV UR6, 0xffffffff ;  /* 0xffffffff00067882 */ /* 0x000fc60000000000 */
[----:B------:R-:W-:Y:S05]  /*51c0*/  BRA.DIV UR6, `(.L_x_99) ;  /* 0x0000000e06d47947 */ /* 0x000fea000b800000 */
[----:B------:R-:W-:-:S13]  /*51d0*/  ELECT P6, URZ, PT ;  /* 0x00000000003f782f */ /* 0x000fda00038c0000 */
.L_x_121:
[----:B------:R-:W0:Y:S01]  /*51e0*/  LDC R4, c[0x0][0x28c] ;  /* 0x0000a300ff047b82 */ /* 0x000e220000000800 */
[----:B------:R-:W-:Y:S01]  /*51f0*/  BSSY B1, `(.L_x_100) ;  /* 0x0000043000017945 */ /* 0x000fe20003800000 */
[----:B0-----:R-:W-:-:S13]  /*5200*/  ISETP.LT.OR P6, PT, R4, 0x1, !P6 ;  /* 0x000000010400780c */ /* 0x001fda00077c1670 */
[----:B------:R-:W-:Y:S05]  /*5210*/  @P6 BRA `(.L_x_101) ;  /* 0x0000000400006947 */ /* 0x000fea0003800000 */
[----:B------:R-:W-:Y:S02]  /*5220*/  IMAD.SHL.U32 R13, R13, 0x80, RZ ;  /* 0x000000800d0d7824 */ /* 0x000fe400078e00ff */
[----:B------:R-:W-:Y:S02]  /*5230*/  IMAD.SHL.U32 R20, R20, 0x40, RZ ;  /* 0x0000004014147824 */ /* 0x000fe400078e00ff */
[----:B------:R-:W-:Y:S02]  /*5240*/  IMAD.MOV.U32 R21, RZ, RZ, RZ ;  /* 0x000000ffff157224 */ /* 0x000fe400078e00ff */
[----:B------:R-:W-:Y:S02]  /*5250*/  IMAD.MOV.U32 R4, RZ, RZ, R10 ;  /* 0x000000ffff047224 */ /* 0x000fe400078e000a */
[----:B------:R-:W-:Y:S02]  /*5260*/  IMAD.MOV.U32 R5, RZ, RZ, R0 ;  /* 0x000000ffff057224 */ /* 0x000fe400078e0000 */
[----:B------:R-:W-:-:S07]  /*5270*/  IMAD.MOV.U32 R6, RZ, RZ, R3 ;  /* 0x000000ffff067224 */ /* 0x000fce00078e0003 */
.L_x_105:
[----:B------:R-:W0:Y:S01]  /*5280*/  S2R R14, SR_CgaCtaId ;  /* 0x00000000000e7919 */ /* 0x000e220000008800 */
[----:B------:R-:W-:Y:S01]  /*5290*/  MOV R7, 0x400 ;  /* 0x0000040000077802 */ /* 0x000fe20000000f00 */
[----:B------:R-:W1:Y:S03]  /*52a0*/  @!P2 LDC R9, c[0x0][0x500] ;  /* 0x00014000ff09ab82 */ /* 0x000e660000000800 */
[----:B0-----:R-:W-:Y:S02]  /*52b0*/  LEA R15, R14, R7, 0x18 ;  /* 0x000000070e0f7211 */ /* 0x001fe400078ec0ff */
[----:B------:R-:W-:-:S03]  /*52c0*/  SHF.L.U32 R7, R5, 0x1f, RZ ;  /* 0x0000001f05077819 */ /* 0x000fc600000006ff */
[----:B------:R-:W-:-:S04]  /*52d0*/  IMAD R14, R6, 0x8, R15 ;  /* 0x00000008060e7824 */ /* 0x000fc800078e020f */
[----:B------:R-:W0:Y:S02]  /*52e0*/  SYNCS.PHASECHK.TRANS64.TRYWAIT P1, [R14+URZ+0x20], R7 ;  /* 0x000020070e0075a7 */ /* 0x000e24000802017f */
[----:B01----:R-:W-:Y:S05]  /*52f0*/  @!P1 BRA `(.L_x_102) ;  /* 0x0000000c00a89947 */ /* 0x003fea0003800000 */
.L_x_122:
[----:B0-----:R-:W-:Y:S01]  /*5300*/  PRMT R7, R19, 0x9910, RZ ;  /* 0x0000991013077816 */ /* 0x001fe200000000ff */
[----:B------:R0:W-:Y:S03]  /*5310*/  @!P2 SYNCS.ARRIVE.TRANS64 RZ, [R14+URZ], R9 ;  /* 0x000000090effa9a7 */ /* 0x0001e6000800003f */
[----:B------:R-:W-:-:S13]  /*5320*/  ISETP.NE.AND P1, PT, R7, 0x2, PT ;  /* 0x000000020700780c */ /* 0x000fda0003f25270 */
[----:B0-----:R-:W-:Y:S05]  /*5330*/  @P1 BRA `(.L_x_103) ;  /* 0x0000000000041947 */ /* 0x001fea0003800000 */
[----:B------:R-:W-:Y:S01]  /*5340*/  BPT.TRAP 0x1 ;  /* 0x000000040000795c */ /* 0x000fe20000300000 */
.L_x_103:
[----:B------:R-:W-:Y:S05]  /*5350*/  @P0 BRA `(.L_x_104) ;  /* 0x0000000000040947 */ /* 0x000fea0003800000 */
[----:B------:R-:W-:Y:S01]  /*5360*/  BPT.TRAP 0x1 ;  /* 0x000000040000795c */ /* 0x000fe20000300000 */
.L_x_104:
[C-C-:B------:R-:W-:Y:S01]  /*5370*/  IMAD R7, R6.reuse, 0x8000, R15.reuse ;  /* 0x0000800006077824 */ /* 0x140fe200078e020f */
[----:B------:R-:W-:Y:S01]  /*5380*/  R2UR UR34, R21 ;  /* 0x00000000152272ca */ /* 0x000fe200000e0000 */
[----:B------:R-:W-:Y:S01]  /*5390*/  IMAD R15, R6, 0x4000, R15 ;  /* 0x00004000060f7824 */ /* 0x000fe200078e020f */
[----:B------:R-:W-:Y:S01]  /*53a0*/  R2UR UR33, R14 ;  /* 0x000000000e2172ca */ /* 0x000fe200000e0000 */
[----:B------:R-:W-:Y:S01]  /*53b0*/  VIADD R4, R4, 0xffffffff ;  /* 0xffffffff04047836 */ /* 0x000fe20000000000 */
[----:B------:R-:W-:Y:S01]  /*53c0*/  R2UR UR24, R7 ;  /* 0x00000000071872ca */ /* 0x000fe200000e0000 */
[----:B------:R-:W-:Y:S01]  /*53d0*/  UIADD3 UR6, UP0, UR22, 0xf0, URZ ;  /* 0x000000f016067890 */ /* 0x000fe2000ff1e03f */
[----:B------:R-:W-:Y:S01]  /*53e0*/  R2UR UR8, R15 ;  /* 0x000000000f0872ca */ /* 0x000fe200000e0000 */
[----:B------:R-:W-:Y:S01]  /*53f0*/  UIADD3 UR30, UP1, UR22, 0x1f0, URZ ;  /* 0x000001f0161e7890 */ /* 0x000fe2000ff3e03f */
[----:B------:R-:W-:Y:S01]  /*5400*/  R2UR UR36, R8 ;  /* 0x00000000082472ca */ /* 0x000fe200000e0000 */
[----:B------:R-:W-:Y:S01]  /*5410*/  UIADD3.X UR7, URZ, UR23, URZ, UP0, !UPT ;  /* 0x000000173f077290 */ /* 0x000fe200087fe43f */
[----:B------:R-:W-:Y:S01]  /*5420*/  R2UR UR35, R13 ;  /* 0x000000000d2372ca */ /* 0x000fe200000e0000 */
[----:B------:R-:W-:Y:S01]  /*5430*/  UIADD3.X UR31, URZ, UR23, URZ, UP1, !UPT ;  /* 0x000000173f1f7290 */ /* 0x000fe20008ffe43f */
[----:B------:R-:W-:Y:S01]  /*5440*/  R2UR UR19, R20 ;  /* 0x00000000141372ca */ /* 0x000fe200000e0000 */
[----:B------:R-:W-:Y:S01]  /*5450*/  UIADD3 UR26, UR34, 0x20, URZ ;  /* 0x00000020221a7890 */ /* 0x000fe2000fffe03f */
[----:B------:R-:W-:Y:S01]  /*5460*/  ISETP.GT.AND P3, PT, R4, 0x1, PT ;  /* 0x000000010400780c */ /* 0x000fe20003f64270 */
[----:B------:R-:W-:Y:S01]  /*5470*/  VIADD R6, R6, 0x1 ;  /* 0x0000000106067836 */ /* 0x000fe20000000000 */
[----:B------:R-:W-:Y:S01]  /*5480*/  UMOV UR14, 0x0 ;  /* 0x00000000000e7882 */ /* 0x000fe20000000000 */
[----:B------:R-:W-:Y:S01]  /*5490*/  UIADD3 UR32, UR24, 0x100, URZ ;  /* 0x0000010018207890 */ /* 0x000fe2000fffe03f */
[----:B------:R-:W-:Y:S01]  /*54a0*/  VIADD R21, R21, 0x40 ;  /* 0x0000004015157836 */ /* 0x000fe20000000000 */
[----:B------:R-:W-:Y:S01]  /*54b0*/  UIADD3 UR24, UR24, 0x4100, URZ ;  /* 0x0000410018187890 */ /* 0x000fe2000fffe03f */
[----:B------:R-:W-:Y:S01]  /*54c0*/  ISETP.NE.AND P1, PT, R6, 0x4, PT ;  /* 0x000000040600780c */ /* 0x000fe20003f25270 */
[----:B------:R-:W-:-:S02]  /*54d0*/  UIADD3 UR16, UR8, 0x20100, URZ ;  /* 0x0002010008107890 */ /* 0x000fc4000fffe03f */
[----:B------:R-:W-:Y:S01]  /*54e0*/  UIADD3 UR8, UR8, 0x22100, URZ ;  /* 0x0002210008087890 */ /* 0x000fe2000fffe03f */
[----:B------:R-:W-:Y:S01]  /*54f0*/  SEL R14, RZ, 0x1, P1 ;  /* 0x00000001ff0e7807 */ /* 0x000fe20000800000 */
[----:B------:R-:W-:Y:S01]  /*5500*/  UMOV UR15, 0x10000000 ;  /* 0x10000000000f7882 */ /* 0x000fe20000000000 */
[----:B------:R-:W-:Y:S01]  /*5510*/  UMOV UR25, UR33 ;  /* 0x0000002100197c82 */ /* 0x000fe20008000000 */
[----:B------:R-:W-:Y:S01]  /*5520*/  UMOV UR28, UR36 ;  /* 0x00000024001c7c82 */ /* 0x000fe20008000000 */
[----:B------:R-:W-:Y:S01]  /*5530*/  UMOV UR27, UR35 ;  /* 0x00000023001b7c82 */ /* 0x000fe20008000000 */
[----:B------:R-:W-:Y:S01]  /*5540*/  UMOV UR17, UR33 ;  /* 0x0000002100117c82 */ /* 0x000fe20008000000 */
[----:B------:R-:W-:Y:S01]  /*5550*/  UMOV UR18, UR34 ;  /* 0x0000002200127c82 */ /* 0x000fe20008000000 */
[----:B------:R-:W-:Y:S01]  /*5560*/  UMOV UR20, UR36 ;  /* 0x0000002400147c82 */ /* 0x000fe20008000000 */
[----:B------:R0:W-:Y:S01]  /*5570*/  UTMALDG.3D [UR32], [UR6], desc[UR14] ;  /* 0x00000e20060075b4 */ /* 0x0001e20008011000 */
[----:B------:R-:W-:Y:S01]  /*5580*/  UMOV UR9, UR33 ;  /* 0x0000002100097c82 */ /* 0x000fe20008000000 */
[----:B------:R-:W-:Y:S01]  /*5590*/  UMOV UR11, UR19 ;  /* 0x00000013000b7c82 */ /* 0x000fe20008000000 */
[----:B------:R-:W-:Y:S01]  /*55a0*/  UMOV UR12, UR36 ;  /* 0x00000024000c7c82 */ /* 0x000fe20008000000 */
[----:B------:R-:W-:Y:S01]  /*55b0*/  UMOV UR10, UR26 ;  /* 0x0000001a000a7c82 */ /* 0x000fe20008000000 */
[----:B------:R-:W-:-:S02]  /*55c0*/  LOP3.LUT R5, R5, R14, RZ, 0x3c, !PT ;  /* 0x0000000e05057212 */ /* 0x000fc400078e3cff */
[----:B------:R-:W-:Y:S01]  /*55d0*/  SEL R6, R6, RZ, P1 ;  /* 0x000000ff06067207 */ /* 0x000fe20000800000 */
[----:B------:R0:W-:Y:S01]  /*55e0*/  UTMALDG.3D [UR24], [UR6], desc[UR14] ;  /* 0x00000e18060075b4 */ /* 0x0001e20008011000 */
[----:B------:R0:W-:Y:S01]  /*55f0*/  UTMALDG.3D [UR16], [UR30], desc[UR14] ;  /* 0x00000e101e0075b4 */ /* 0x0001e20008011000 */
[----:B------:R0:W-:Y:S02]  /*5600*/  UTMALDG.3D [UR8], [UR30], desc[UR14] ;  /* 0x00000e081e0075b4 */ /* 0x0001e40008011000 */
[----:B0-----:R-:W-:Y:S05]  /*5610*/  @P3 BRA `(.L_x_105) ;  /* 0xfffffffc00183947 */ /* 0x001fea000383ffff */
.L_x_101:
[----:B------:R-:W-:Y:S05]  /*5620*/  BSYNC B1 ;  /* 0x0000000000017941 */ /* 0x000fea0003800000 */
.L_x_100:
[----:B------:R-:W-:Y:S01]  /*5630*/  LOP3.LUT P3, RZ, R11, 0xff, RZ, 0xc0, !PT ;  /* 0x000000ff0bff7812 */ /* 0x000fe2000786c0ff */
[----:B------:R-:W-:Y:S01]  /*5640*/  IMAD.IADD R3, R12, 0x1, R3 ;  /* 0x000000010c037824 */ /* 0x000fe200078e0203 */
[----:B------:R-:W-:Y:S01]  /*5650*/  IADD3 R16, P4, R16, UR38, RZ ;  /* 0x0000002610107c10 */ /* 0x000fe2000ff9e0ff */
[----:B------:R-:W-:Y:S01]  /*5660*/  ULDC.64 UR6, c[0x0][0x650] ;  /* 0x0001940000067ab9 */ /* 0x000fe20000000a00 */
[----:B------:R-:W-:Y:S01]  /*5670*/  BSSY B1, `(.L_x_106) ;  /* 0x000006c000017945 */ /* 0x000fe20003800000 */
[----:B------:R-:W-:Y:S01]  /*5680*/  IMAD.MOV.U32 R13, RZ, RZ, -0x1 ;  /* 0xffffffffff0d7424 */ /* 0x000fe200078e00ff */
[----:B------:R-:W-:Y:S01]  /*5690*/  ISETP.GT.U32.AND P1, PT, R3, 0x3, PT ;  /* 0x000000030300780c */ /* 0x000fe20003f24070 */
[----:B------:R-:W-:Y:S01]  /*56a0*/  IMAD.MOV.U32 R20, RZ, RZ, -0x1 ;  /* 0xffffffffff147424 */ /* 0x000fe200078e00ff */
[----:B------:R-:W-:Y:S01]  /*56b0*/  SHF.R.U32.HI R4, RZ, 0x2, R3 ;  /* 0x00000002ff047819 */ /* 0x000fe20000011603 */
[----:B------:R-:W-:Y:S01]  /*56c0*/  IMAD.MOV.U32 R8, RZ, RZ, -0x1 ;  /* 0xffffffffff087424 */ /* 0x000fe200078e00ff */
[----:B------:R-:W-:-:S02]  /*56d0*/  ISETP.LT.U32.AND P1, PT, R12, 0x4, P1 ;  /* 0x000000040c00780c */ /* 0x000fc40000f21070 */
[----:B------:R-:W-:Y:S01]  /*56e0*/  IADD3.X R17, R17, UR41, RZ, P4, !PT ;  /* 0x0000002911117c10 */ /* 0x000fe2000a7fe4ff */
[----:B------:R-:W0:Y:S01]  /*56f0*/  @P3 S2R R6, SR_CgaCtaId ;  /* 0x0000000000063919 */ /* 0x000e220000008800 */
[----:B------:R-:W-:Y:S02]  /*5700*/  @P3 MOV R5, 0x400 ;  /* 0x0000040000053802 */ /* 0x000fe40000000f00 */
[----:B------:R-:W-:Y:S02]  /*5710*/  ISETP.GE.U32.AND P4, PT, R16, UR6, PT ;  /* 0x0000000610007c0c */ /* 0x000fe4000bf86070 */
[----:B------:R-:W-:Y:S02]  /*5720*/  LOP3.LUT R4, R4, 0x1, RZ, 0xc0, !PT ;  /* 0x0000000104047812 */ /* 0x000fe400078ec0ff */
[----:B------:R-:W-:Y:S02]  /*5730*/  LOP3.LUT R3, R3, 0x3, RZ, 0xc0, !PT ;  /* 0x0000000303037812 */ /* 0x000fe400078ec0ff */
[----:B------:R-:W-:-:S02]  /*5740*/  PRMT R11, RZ, 0x7610, R11 ;  /* 0x00007610ff0b7816 */ /* 0x000fc4000000000b */
[----:B0-----:R-:W-:-:S04]  /*5750*/  @P3 LEA R5, R6, R5, 0x18 ;  /* 0x0000000506053211 */ /* 0x001fc800078ec0ff */
[----:B------:R0:W-:Y:S01]  /*5760*/  @P3 SYNCS.ARRIVE.TRANS64.A1T0 RZ, [R5+URZ+0x58], RZ ;  /* 0x000058ff05ff39a7 */ /* 0x0001e2000810003f */
[----:B------:R-:W-:-:S04]  /*5770*/  ISETP.NE.U32.AND P3, PT, R4, 0x1, PT ;  /* 0x000000010400780c */ /* 0x000fc80003f65070 */
[----:B------:R-:W-:Y:S02]  /*5780*/  ISETP.GT.U32.AND P3, PT, R12, 0x3, !P3 ;  /* 0x000000030c00780c */ /* 0x000fe40005f64070 */
[----:B0-----:R-:W-:Y:S02]  /*5790*/  SEL R5, RZ, 0x1, !P1 ;  /* 0x00000001ff057807 */ /* 0x001fe40004800000 */
[----:B------:R-:W-:Y:S02]  /*57a0*/  ISETP.GE.U32.AND.EX P1, PT, R17, UR7, PT, P4 ;  /* 0x0000000711007c0c */ /* 0x000fe4000bf26140 */
[----:B------:R-:W-:-:S04]  /*57b0*/  SEL R4, RZ, 0x1, !P3 ;  /* 0x00000001ff047807 */ /* 0x000fc80005800000 */
[----:B------:R-:W-:Y:S02]  /*57c0*/  LOP3.LUT R0, R4, R0, R5, 0x96, !PT ;  /* 0x0000000004007212 */ /* 0x000fe400078e9605 */
[----:B------:R-:W-:-:S05]  /*57d0*/  PRMT R4, RZ, 0x7610, R4 ;  /* 0x00007610ff047816 */ /* 0x000fca0000000004 */
[----:B------:R-:W-:Y:S05]  /*57e0*/  @P1 BRA `(.L_x_107) ;  /* 0x0000000400501947 */ /* 0x000fea0003800000 */
[----:B------:R-:W-:Y:S01]  /*57f0*/  ULDC.64 UR6, c[0x0][0x628] ;  /* 0x00018a0000067ab9 */ /* 0x000fe20000000a00 */
[----:B------:R-:W0:Y:S01]  /*5800*/  S2R R14, SR_CTAID.X ;  /* 0x00000000000e7919 */ /* 0x000e220000002500 */
[----:B------:R-:W-:Y:S01]  /*5810*/  ISETP.NE.U32.AND P1, PT, RZ, UR6, PT ;  /* 0x00000006ff007c0c */ /* 0x000fe2000bf25070 */
[----:B------:R-:W-:Y:S01]  /*5820*/  ULDC UR9, c[0x0][0x630] ;  /* 0x00018c0000097ab9 */ /* 0x000fe20000000800 */
[----:B------:R-:W-:Y:S01]  /*5830*/  IMAD.MOV.U32 R4, RZ, RZ, R16 ;  /* 0x000000ffff047224 */ /* 0x000fe200078e0010 */
[----:B------:R-:W1:Y:S01]  /*5840*/  S2R R13, SR_CTAID.Y ;  /* 0x00000000000d7919 */ /* 0x000e620000002600 */
[----:B------:R-:W-:Y:S01]  /*5850*/  ISETP.NE.AND.EX P1, PT, RZ, UR7, PT, P1 ;  /* 0x00000007ff007c0c */ /* 0x000fe2000bf25310 */
[----:B------:R-:W-:-:S12]  /*5860*/  IMAD.MOV.U32 R5, RZ, RZ, R17 ;  /* 0x000000ffff057224 */ /* 0x000fd800078e0011 */
[----:B------:R-:W-:Y:S05]  /*5870*/  @!P1 BRA `(.L_x_108) ;  /* 0x0000000000289947 */ /* 0x000fea0003800000 */
[----:B------:R-:W-:Y:S02]  /*5880*/  ULDC UR8, c[0x0][0x634] ;  /* 0x00018d0000087ab9 */ /* 0x000fe40000000800 */
[----:B------:R-:W-:-:S05]  /*5890*/  IADD3 R9, P1, R16, UR8, RZ ;  /* 0x0000000810097c10 */ /* 0x000fca000ff3e0ff */
[----:B------:R-:W-:-:S04]  /*58a0*/  IMAD.X R15, RZ, RZ, R17, P1 ;  /* 0x000000ffff0f7224 */ /* 0x000fc800008e0611 */
[----:B------:R-:W-:-:S04]  /*58b0*/  IMAD.WIDE.U32 R6, R15, UR6, RZ ;  /* 0x000000060f067c25 */ /* 0x000fc8000f8e00ff */
[----:B------:R-:W-:-:S04]  /*58c0*/  IMAD.WIDE.U32 R6, P1, R9, UR7, R6 ;  /* 0x0000000709067c25 */ /* 0x000fc8000f820006 */
[----:B------:R-:W-:-:S04]  /*58d0*/  IMAD.WIDE.U32 R8, R9, UR6, RZ ;  /* 0x0000000609087c25 */ /* 0x000fc8000f8e00ff */
[----:B------:R-:W-:Y:S01]  /*58e0*/  IMAD.X R5, RZ, RZ, RZ, P1 ;  /* 0x000000ffff057224 */ /* 0x000fe200008e06ff */
[----:B------:R-:W-:Y:S01]  /*58f0*/  IADD3 RZ, P1, R9, R6, RZ ;  /* 0x0000000609ff7210 */ /* 0x000fe20007f3e0ff */
[----:B------:R-:W-:-:S04]  /*5900*/  IMAD.MOV.U32 R4, RZ, RZ, R7 ;  /* 0x000000ffff047224 */ /* 0x000fc800078e0007 */
[----:B------:R-:W-:-:S08]  /*5910*/  IMAD.WIDE.U32.X R4, R15, UR7, R4, P1 ;  /* 0x000000070f047c25 */ /* 0x000fd000088e0404 */
.L_x_108:
[--C-:B------:R-:W-:Y:S01]  /*5920*/  SHF.R.U64 R8, R4, UR9, R5.reuse ;  /* 0x0000000904087c19 */ /* 0x100fe20008001205 */
[----:B------:R-:W-:Y:S01]  /*5930*/  ULDC.64 UR6, c[0x0][0x620] ;  /* 0x0001880000067ab9 */ /* 0x000fe20000000a00 */
[----:B------:R-:W-:Y:S01]  /*5940*/  SHF.R.U32.HI R4, RZ, UR9, R5 ;  /* 0x00000009ff047c19 */ /* 0x000fe20008011605 */
[----:B------:R-:W2:Y:S01]  /*5950*/  LDC R25, c[0x0][0x144] ;  /* 0x00005100ff197b82 */ /* 0x000ea20000000800 */
[----:B------:R-:W-:Y:S01]  /*5960*/  IADD3 R7, P1, RZ, -R8, RZ ;  /* 0x80000008ff077210 */ /* 0x000fe20007f3e0ff */
[----:B------:R-:W-:Y:S01]  /*5970*/  ULDC.64 UR10, c[0x0][0x640] ;  /* 0x00019000000a7ab9 */ /* 0x000fe20000000a00 */
[----:B0-----:R-:W-:Y:S01]  /*5980*/  I2FP.F32.U32 R9, R14 ;  /* 0x0000000e00097245 */ /* 0x001fe20000201000 */
[----:B------:R-:W-:Y:S02]  /*5990*/  ULDC UR8, c[0x0][0x608] ;  /* 0x0001820000087ab9 */ /* 0x000fe40000000800 */
[----:B------:R-:W-:Y:S01]  /*59a0*/  IMAD.X R4, RZ, RZ, ~R4, P1 ;  /* 0x000000ffff047224 */ /* 0x000fe200008e0e04 */
[----:B------:R-:W-:Y:S01]  /*59b0*/  ISETP.NE.U32.AND P1, PT, RZ, UR10, PT ;  /* 0x0000000aff007c0c */ /* 0x000fe2000bf25070 */
[----:B------:R-:W0:Y:S02]  /*59c0*/  LDC R20, c[0x0][0x148] ;  /* 0x00005200ff147b82 */ /* 0x000e240000000800 */
[----:B------:R-:W-:Y:S01]  /*59d0*/  IMAD R6, R4, UR6, RZ ;  /* 0x0000000604067c24 */ /* 0x000fe2000f8e02ff */
[----:B------:R-:W-:Y:S01]  /*59e0*/  ISETP.NE.AND.EX P1, PT, RZ, UR11, PT, P1 ;  /* 0x0000000bff007c0c */ /* 0x000fe2000bf25310 */
[----:B------:R-:W-:Y:S01]  /*59f0*/  IMAD.WIDE.U32 R4, R7, UR6, R16 ;  /* 0x0000000607047c25 */ /* 0x000fe2000f8e0010 */
[----:B------:R-:W-:-:S03]  /*5a00*/  ULDC UR6, c[0x0][0x150] ;  /* 0x0000540000067ab9 */ /* 0x000fc60000000800 */
[----:B------:R-:W-:Y:S02]  /*5a10*/  IMAD R7, R7, UR7, R6 ;  /* 0x0000000707077c24 */ /* 0x000fe4000f8e0206 */
[----:B------:R-:W-:Y:S01]  /*5a20*/  FMUL R6, R9, UR6 ;  /* 0x0000000609067c20 */ /* 0x000fe20008400000 */
[----:B------:R-:W-:Y:S01]  /*5a30*/  ULDC UR6, c[0x0][0x618] ;  /* 0x0001860000067ab9 */ /* 0x000fe20000000800 */
[----:B------:R-:W-:Y:S01]  /*5a40*/  ULDC UR7, c[0x0][0x154] ;  /* 0x0000550000077ab9 */ /* 0x000fe20000000800 */
[----:B------:R-:W-:-:S03]  /*5a50*/  IMAD.IADD R5, R5, 0x1, R7 ;  /* 0x0000000105057824 */ /* 0x000fc600078e0207 */
[----:B------:R-:W3:Y:S02]  /*5a60*/  F2I.U32.TRUNC.NTZ R6, R6 ;  /* 0x0000000600067305 */ /* 0x000ee4000020f000 */
[----:B------:R-:W-:Y:S02]  /*5a70*/  SHF.R.U64 R9, R4, UR6, R5 ;  /* 0x0000000604097c19 */ /* 0x000fe40008001205 */
[----:B-1----:R-:W-:-:S05]  /*5a80*/  I2FP.F32.U32 R4, R13 ;  /* 0x0000000d00047245 */ /* 0x002fca0000201000 */
[----:B------:R-:W-:Y:S01]  /*5a90*/  FMUL R22, R4, UR7 ;  /* 0x0000000704167c20 */ /* 0x000fe20008400000 */
[----:B------:R-:W-:Y:S01]  /*5aa0*/  SHF.R.U32.HI R4, RZ, UR6, R5 ;  /* 0x00000006ff047c19 */ /* 0x000fe20008011605 */
[----:B------:R-:W-:-:S03]  /*5ab0*/  ULDC UR6, c[0x0][0x658] ;  /* 0x0001960000067ab9 */ /* 0x000fc60000000800 */
[--C-:B------:R-:W-:Y:S01]  /*5ac0*/  SHF.R.U64 R21, R9, UR8, R4.reuse ;  /* 0x0000000809157c19 */ /* 0x100fe20008001204 */
[----:B------:R-:W1:Y:S01]  /*5ad0*/  F2I.U32.TRUNC.NTZ R22, R22 ;  /* 0x0000001600167305 */ /* 0x000e62000020f000 */
[----:B------:R-:W-:Y:S01]  /*5ae0*/  SHF.R.U32.HI R4, RZ, UR8, R4 ;  /* 0x00000008ff047c19 */ /* 0x000fe20008011604 */
[----:B---3--:R-:W-:-:S03]  /*5af0*/  IMAD.MOV R6, RZ, RZ, -R6 ;  /* 0x000000ffff067224 */ /* 0x008fc600078e0a06 */
[----:B------:R-:W-:Y:S01]  /*5b00*/  SHF.R.U64 R15, R21, UR6, R4 ;  /* 0x00000006150f7c19 */ /* 0x000fe20008001204 */
[----:B--2---:R-:W-:Y:S01]  /*5b10*/  IMAD R14, R25, R6, R14 ;  /* 0x00000006190e7224 */ /* 0x004fe200078e020e */
[----:B------:R-:W-:-:S03]  /*5b20*/  SHF.R.U32.HI R23, RZ, UR6, R4 ;  /* 0x00000006ff177c19 */ /* 0x000fc60008011604 */
[----:B------:R-:W-:Y:S02]  /*5b30*/  IMAD.MOV.U32 R4, RZ, RZ, R15 ;  /* 0x000000ffff047224 */ /* 0x000fe400078e000f */
[----:B------:R-:W-:Y:S01]  /*5b40*/  IMAD.MOV.U32 R5, RZ, RZ, R23 ;  /* 0x000000ffff057224 */ /* 0x000fe200078e0017 */
[----:B-1----:R-:W-:Y:S06]  /*5b50*/  @!P1 BRA `(.L_x_109) ;  /* 0x0000000000289947 */ /* 0x002fec0003800000 */
[----:B------:R-:W-:Y:S02]  /*5b60*/  ULDC UR6, c[0x0][0x64c] ;  /* 0x0001930000067ab9 */ /* 0x000fe40000000800 */
[----:B------:R-:W-:-:S05]  /*5b70*/  IADD3 R5, P1, R15, UR6, RZ ;  /* 0x000000060f057c10 */ /* 0x000fca000ff3e0ff */
[----:B------:R-:W-:-:S04]  /*5b80*/  IMAD.X R23, RZ, RZ, R23, P1 ;  /* 0x000000ffff177224 */ /* 0x000fc800008e0617 */
[----:B------:R-:W-:-:S04]  /*5b90*/  IMAD.WIDE.U32 R6, R23, UR10, RZ ;  /* 0x0000000a17067c25 */ /* 0x000fc8000f8e00ff */
[----:B------:R-:W-:-:S04]  /*5ba0*/  IMAD.WIDE.U32 R6, P1, R5, UR11, R6 ;  /* 0x0000000b05067c25 */ /* 0x000fc8000f820006 */
[----:B------:R-:W-:-:S04]  /*5bb0*/  IMAD.WIDE.U32 R4, R5, UR10, RZ ;  /* 0x0000000a05047c25 */ /* 0x000fc8000f8e00ff */
[----:B------:R-:W-:Y:S01]  /*5bc0*/  IMAD.MOV.U32 R4, RZ, RZ, R7 ;  /* 0x000000ffff047224 */ /* 0x000fe200078e0007 */
[----:B------:R-:W-:Y:S01]  /*5bd0*/  IADD3 RZ, P3, R5, R6, RZ ;  /* 0x0000000605ff7210 */ /* 0x000fe20007f7e0ff */
[----:B------:R-:W-:-:S04]  /*5be0*/  IMAD.X R5, RZ, RZ, RZ, P1 ;  /* 0x000000ffff057224 */ /* 0x000fc800008e06ff */
[----:B------:R-:W-:-:S08]  /*5bf0*/  IMAD.WIDE.U32.X R4, R23, UR11, R4, P3 ;  /* 0x0000000b17047c25 */ /* 0x000fd000098e0404 */
.L_x_109:
[----:B------:R-:W-:Y:S01]  /*5c00*/  ISETP.NE.AND P1, PT, R2, 0x1, PT ;  /* 0x000000010200780c */ /* 0x000fe20003f25270 */
[----:B------:R-:W-:Y:S01]  /*5c10*/  ULDC UR6, c[0x0][0x648] ;  /* 0x0001920000067ab9 */ /* 0x000fe20000000800 */
[----:B------:R-:W-:Y:S01]  /*5c20*/  LOP3.LUT R21, R21, UR13, RZ, 0xc0, !PT ;  /* 0x0000000d15157c12 */ /* 0x000fe2000f8ec0ff */
[----:B------:R-:W-:Y:S01]  /*5c30*/  IMAD.MOV R22, RZ, RZ, -R22 ;  /* 0x000000ffff167224 */ /* 0x000fe200078e0a16 */
[----:B------:R-:W-:Y:S01]  /*5c40*/  SHF.R.U64 R4, R4, UR6, R5 ;  /* 0x0000000604047c19 */ /* 0x000fe20008001205 */
[----:B------:R-:W-:Y:S01]  /*5c50*/  ULDC UR6, c[0x0][0x638] ;  /* 0x00018e0000067ab9 */ /* 0x000fe20000000800 */
[----:B------:R-:W-:Y:S01]  /*5c60*/  ULDC UR7, c[0x0][0x610] ;  /* 0x0001840000077ab9 */ /* 0x000fe20000000800 */
[----:B------:R-:W-:Y:S02]  /*5c70*/  IMAD.MOV.U32 R5, RZ, RZ, 0x1 ;  /* 0x00000001ff057424 */ /* 0x000fe400078e00ff */
[----:B------:R-:W-:Y:S02]  /*5c80*/  IMAD.MOV R6, RZ, RZ, -R4 ;  /* 0x000000ffff067224 */ /* 0x000fe400078e0a04 */
[----:B------:R-:W-:Y:S01]  /*5c90*/  IMAD R21, R4, UR5, R21 ;  /* 0x0000000504157c24 */ /* 0x000fe2000f8e0215 */
[----:B------:R-:W-:Y:S01]  /*5ca0*/  LOP3.LUT R4, R9, UR4, RZ, 0xc0, !PT ;  /* 0x0000000409047c12 */ /* 0x000fe2000f8ec0ff */
[----:B0-----:R-:W-:-:S02]  /*5cb0*/  @P1 IMAD R14, R20, R22, R13 ;  /* 0x00000016140e1224 */ /* 0x001fc400078e020d */
[----:B------:R-:W-:Y:S01]  /*5cc0*/  IMAD R15, R6, UR6, R15 ;  /* 0x00000006060f7c24 */ /* 0x000fe2000f8e020f */
[----:B------:R-:W-:Y:S01]  /*5cd0*/  ULDC UR6, c[0x0][0x600] ;  /* 0x0001800000067ab9 */ /* 0x000fe20000000800 */
[----:B------:R-:W-:Y:S02]  /*5ce0*/  IMAD R14, R21, UR7, R14 ;  /* 0x00000007150e7c24 */ /* 0x000fe4000f8e020e */
[--C-:B------:R-:W-:Y:S01]  /*5cf0*/  IMAD R15, R15, UR6, R4.reuse ;  /* 0x000000060f0f7c24 */ /* 0x100fe2000f8e0204 */
[----:B------:R-:W-:-:S04]  /*5d00*/  PRMT R4, R5, 0x7610, R4 ;  /* 0x0000761005047816 */ /* 0x000fc80000000004 */
[----:B------:R-:W-:Y:S02]  /*5d10*/  SEL R20, R15, R14, !P1 ;  /* 0x0000000e0f147207 */ /* 0x000fe40004800000 */
[----:B------:R-:W-:-:S07]  /*5d20*/  SEL R13, R14, R15, !P1 ;  /* 0x0000000f0e0d7207 */ /* 0x000fce0004800000 */
.L_x_107:
[----:B------:R-:W-:Y:S05]  /*5d30*/  BSYNC B1 ;  /* 0x0000000000017941 */ /* 0x000fea0003800000 */
.L_x_106:
[----:B------:R-:W-:-:S13]  /*5d40*/  LOP3.LUT P1, RZ, R4, 0xff, RZ, 0xc0, !PT ;  /* 0x000000ff04ff7812 */ /* 0x000fda000782c0ff */
[----:B------:R-:W-:Y:S05]  /*5d50*/  @P1 BRA `(.L_x_110) ;  /* 0xfffffff400141947 */ /* 0x000fea000383ffff */
[----:B------:R-:W-:Y:S05]  /*5d60*/  BSYNC B0 ;  /* 0x0000000000007941 */ /* 0x000fea0003800000 */
.L_x_98:
[----:B------:R-:W-:-:S03]  /*5d70*/  UMOV UR6, 0xffffffff ;  /* 0xffffffff00067882 */ /* 0x000fc60000000000 */
[----:B------:R-:W-:Y:S05]  /*5d80*/  BRA.DIV UR6, `(.L_x_111) ;  /* 0x0000000606187947 */ /* 0x000fea000b800000 */
[----:B------:R-:W-:-:S13]  /*5d90*/  ELECT P6, URZ, PT ;  /* 0x00000000003f782f */ /* 0x000fda00038c0000 */
.L_x_125:
[----:B------:R-:W-:Y:S04]  /*5da0*/  BSSY B0, `(.L_x_112) ;  /* 0x000002b000007945 */ /* 0x000fe80003800000 */
[----:B------:R-:W-:Y:S05]  /*5db0*/  @!P6 BRA `(.L_x_113) ;  /* 0x0000000000a4e947 */ /* 0x000fea0003800000 */
[----:B------:R-:W-:-:S04]  /*5dc0*/  LOP3.LUT R18, R18, 0x2, RZ, 0xfc, !PT ;  /* 0x0000000212127812 */ /* 0x000fc800078efcff */
[----:B------:R-:W-:-:S13]  /*5dd0*/  ISETP.NE.AND P0, PT, R18, 0x3, PT ;  /* 0x000000031200780c */ /* 0x000fda0003f05270 */
[----:B------:R-:W-:Y:S05]  /*5de0*/  @!P0 BRA `(.L_x_114) ;  /* 0x0000000000048947 */ /* 0x000fea0003800000 */
[----:B------:R-:W-:Y:S01]  /*5df0*/  BPT.TRAP 0x1 ;  /* 0x000000040000795c */ /* 0x000fe20000300000 */
.L_x_114:
[----:B------:R-:W0:Y:S01]  /*5e00*/  S2R R5, SR_CgaCtaId ;  /* 0x0000000000057919 */ /* 0x000e220000008800 */
[----:B------:R-:W-:Y:S02]  /*5e10*/  MOV R2, 0x400 ;  /* 0x0000040000027802 */ /* 0x000fe40000000f00 */
[----:B------:R-:W-:Y:S02]  /*5e20*/  SHF.L.U32 R4, R0, 0x1f, RZ ;  /* 0x0000001f00047819 */ /* 0x000fe400000006ff */
[----:B0-----:R-:W-:-:S05]  /*5e30*/  LEA R2, R5, R2, 0x18 ;  /* 0x0000000205027211 */ /* 0x001fca00078ec0ff */
[----:B------:R-:W-:-:S04]  /*5e40*/  VIADD R2, R2, 0x20 ;  /* 0x0000002002027836 */ /* 0x000fc80000000000 */
[C---:B------:R-:W-:Y:S02]  /*5e50*/  IMAD R7, R3.reuse, 0x8, R2 ;  /* 0x0000000803077824 */ /* 0x040fe400078e0202 */
[----:B------:R-:W-:Y:S02]  /*5e60*/  VIADD R3, R3, 0x1 ;  /* 0x0000000103037836 */ /* 0x000fe40000000000 */
[----:B------:R-:W0:Y:S03]  /*5e70*/  SYNCS.PHASECHK.TRANS64.TRYWAIT P0, [R7+URZ], R4 ;  /* 0x00000004070075a7 */ /* 0x000e26000800017f */
[----:B------:R-:W-:-:S04]  /*5e80*/  ISETP.NE.AND P1, PT, R3, 0x4, PT ;  /* 0x000000040300780c */ /* 0x000fc80003f25270 */
[----:B------:R-:W-:Y:S02]  /*5e90*/  SEL R5, RZ, 0x1, P1 ;  /* 0x00000001ff057807 */ /* 0x000fe40000800000 */
[----:B------:R-:W-:Y:S02]  /*5ea0*/  SEL R3, R3, RZ, P1 ;  /* 0x000000ff03037207 */ /* 0x000fe40000800000 */
[----:B------:R-:W-:-:S03]  /*5eb0*/  LOP3.LUT R6, R0, R5, RZ, 0x3c, !PT ;  /* 0x0000000500067212 */ /* 0x000fc600078e3cff */
[----:B------:R-:W-:Y:S01]  /*5ec0*/  IMAD R8, R3, 0x8, R2 ;  /* 0x0000000803087824 */ /* 0x000fe200078e0202 */
[----:B------:R-:W-:Y:S01]  /*5ed0*/  SHF.L.U32 R5, R6, 0x1f, RZ ;  /* 0x0000001f06057819 */ /* 0x000fe200000006ff */
[----:B0-----:R-:W-:Y:S06]  /*5ee0*/  @!P0 BRA `(.L_x_115) ;  /* 0x0000000000e08947 */ /* 0x001fec0003800000 */
.L_x_126:
[----:B------:R-:W1:Y:S01]  /*5ef0*/  SYNCS.PHASECHK.TRANS64.TRYWAIT P0, [R8+URZ], R5 ;  /* 0x00000005080075a7 */ /* 0x000e62000800017f */
[----:B------:R-:W-:-:S05]  /*5f00*/  VIADD R0, R3, 0x1 ;  /* 0x0000000103007836 */ /* 0x000fca0000000000 */
[----:B------:R-:W-:-:S04]  /*5f10*/  ISETP.NE.AND P1, PT, R0, 0x4, PT ;  /* 0x000000040000780c */ /* 0x000fc80003f25270 */
[----:B------:R-:W-:Y:S02]  /*5f20*/  SEL R3, RZ, 0x1, P1 ;  /* 0x00000001ff037807 */ /* 0x000fe40000800000 */
[----:B0-----:R-:W-:Y:S02]  /*5f30*/  SEL R7, R0, RZ, P1 ;  /* 0x000000ff00077207 */ /* 0x001fe40000800000 */
[----:B------:R-:W-:-:S03]  /*5f40*/  LOP3.LUT R9, R6, R3, RZ, 0x3c, !PT ;  /* 0x0000000306097212 */ /* 0x000fc600078e3cff */
[----:B------:R-:W-:Y:S01]  /*5f50*/  IMAD R11, R7, 0x8, R2 ;  /* 0x00000008070b7824 */ /* 0x000fe200078e0202 */
[----:B------:R-:W-:Y:S01]  /*5f60*/  SHF.L.U32 R6, R9, 0x1f, RZ ;  /* 0x0000001f09067819 */ /* 0x000fe200000006ff */
[----:B-1----:R-:W-:Y:S06]  /*5f70*/  @!P0 BRA `(.L_x_116) ;  /* 0x0000000000d08947 */ /* 0x002fec0003800000 */
.L_x_127:
[----:B------:R-:W1:Y:S01]  /*5f80*/  SYNCS.PHASECHK.TRANS64.TRYWAIT P0, [R11+URZ], R6 ;  /* 0x000000060b0075a7 */ /* 0x000e62000800017f */
[----:B------:R-:W-:-:S05]  /*5f90*/  VIADD R0, R7, 0x1 ;  /* 0x0000000107007836 */ /* 0x000fca0000000000 */
[----:B------:R-:W-:-:S04]  /*5fa0*/  ISETP.NE.AND P1, PT, R0, 0x4, PT ;  /* 0x000000040000780c */ /* 0x000fc80003f25270 */
[----:B------:R-:W-:Y:S02]  /*5fb0*/  SEL R4, RZ, 0x1, P1 ;  /* 0x00000001ff047807 */ /* 0x000fe40000800000 */
[----:B------:R-:W-:Y:S02]  /*5fc0*/  SEL R3, R0, RZ, P1 ;  /* 0x000000ff00037207 */ /* 0x000fe40000800000 */
[----:B------:R-:W-:Y:S01]  /*5fd0*/  LOP3.LUT R0, R9, R4, RZ, 0x3c, !PT ;  /* 0x0000000409007212 */ /* 0x000fe200078e3cff */
[----:B-1----:R-:W-:Y:S06]  /*5fe0*/  @!P0 BRA `(.L_x_117) ;  /* 0x0000000000c88947 */ /* 0x002fec0003800000 */
.L_x_128:
[----:B------:R-:W-:Y:S01]  /*5ff0*/  IMAD R3, R3, 0x8, R2 ;  /* 0x0000000803037824 */ /* 0x000fe200078e0202 */
[----:B------:R-:W-:-:S07]  /*6000*/  SHF.L.U32 R0, R0, 0x1f, RZ ;  /* 0x0000001f00007819 */ /* 0x000fce00000006ff */
.L_x_118:
[----:B--2---:R2:W3:Y:S02]  /*6010*/  SYNCS.PHASECHK.TRANS64.TRYWAIT P0, [R3+URZ], R0 ;  /* 0x00000000030075a7 */ /* 0x0044e4000800017f */
[----:B---3--:R-:W-:Y:S05]  /*6020*/  @!P0 NANOSLEEP.SYNCS 0x989680 ;  /* 0x009896800000895d */ /* 0x008fea0003900000 */
[----:B------:R-:W3:Y:S02]  /*6030*/  @!P0 SYNCS.PHASECHK.TRANS64 P0, [R3+URZ], R0 ;  /* 0x00000000030085a7 */ /* 0x000ee4000800007f */
[----:B---3--:R-:W-:Y:S05]  /*6040*/  @!P0 BRA `(.L_x_118) ;  /* 0xfffffffc00f08947 */ /* 0x008fea000383ffff */
.L_x_113:
[----:B------:R-:W-:Y:S05]  /*6050*/  BSYNC B0 ;  /* 0x0000000000007941 */ /* 0x000fea0003800000 */
.L_x_112:
[----:B------:R-:W-:Y:S05]  /*6060*/  EXIT ;  /* 0x000000000000794d */ /* 0x000fea0003800000 */
.L_x_17:
[----:B-1----:R1:W2:Y:S02]  /*6070*/  SYNCS.PHASECHK.TRANS64.TRYWAIT P1, [R3+URZ], R0 ;  /* 0x00000000030075a7 */ /* 0x0022a4000802017f */
[----:B--2---:R-:W-:Y:S05]  /*6080*/  @!P1 NANOSLEEP.SYNCS 0x989680 ;  /* 0x009896800000995d */ /* 0x004fea0003900000 */
[----:B------:R-:W2:Y:S02]  /*6090*/  @!P1 SYNCS.PHASECHK.TRANS64 P1, [R3+URZ], R0 ;  /* 0x00000000030095a7 */ /* 0x000ea4000802007f */
[----:B--2---:R-:W-:Y:S05]  /*60a0*/  @!P1 BRA `(.L_x_17) ;  /* 0xfffffffc00f09947 */ /* 0x004fea000383ffff */
[----:B------:R-:W-:Y:S05]  /*60b0*/  BRA `(.L_x_16) ;  /* 0xffffffb000fc7947 */ /* 0x000fea000383ffff */
.L_x_22:
[----:B-1----:R-:W-:-:S04]  /*60c0*/  IMAD.U32 R4, RZ, RZ, UR8 ;  /* 0x00000008ff047e24 */ /* 0x002fc8000f8e00ff */
[----:B------:R1:W2:Y:S03]  /*60d0*/  SYNCS.PHASECHK.TRANS64.TRYWAIT P1, [R4+URZ], R3 ;  /* 0x00000003040075a7 */ /* 0x0002a6000802017f */
[----:B--2---:R-:W-:Y:S05]  /*60e0*/  @!P1 NANOSLEEP.SYNCS 0x989680 ;  /* 0x009896800000995d */ /* 0x004fea0003900000 */
[----:B------:R-:W2:Y:S02]  /*60f0*/  @!P1 SYNCS.PHASECHK.TRANS64 P1, [R4+URZ], R3 ;  /* 0x00000003040095a7 */ /* 0x000ea4000802007f */
[----:B--2---:R-:W-:Y:S05]  /*6100*/  @!P1 BRA `(.L_x_22) ;  /* 0xfffffffc00ec9947 */ /* 0x004fea000383ffff */
[----:B------:R-:W-:Y:S05]  /*6110*/  BRA `(.L_x_21) ;  /* 0xffffffb800387947 */ /* 0x000fea000383ffff */
.L_x_99:
[----:B------:R-:W-:Y:S01]  /*6120*/  BSSY B1, `(.L_x_119) ;  /* 0x0000006000017945 */ /* 0x000fe20003800000 */
[----:B------:R-:W-:-:S07]  /*6130*/  IMAD.MOV.U32 R15, RZ, RZ, -0x1 ;  /* 0xffffffffff0f7424 */ /* 0x000fce00078e00ff */
[----:B------:R-:W-:Y:S05]  /*6140*/  WARPSYNC.COLLECTIVE R15, `(.L_x_120) ;  /* 0x000000000f0c7348 */ /* 0x000fea0003c00000 */
[----:B------:R-:W-:Y:S02]  /*6150*/  ELECT P6, UR62, PT ;  /* 0x00000000003e782f */ /* 0x000fe400038c0000 */
[----:B------:R-:W-:Y:S01]  /*6160*/  MOV R14, UR62 ;  /* 0x0000003e000e7c02 */ /* 0x000fe20008000f00 */
[----:B------:R-:W-:Y:S10]  /*6170*/  ENDCOLLECTIVE ;  /* 0x000000000000791b */ /* 0x000ff40003800000 */
.L_x_120:
[----:B------:R-:W-:Y:S05]  /*6180*/  BSYNC B1 ;  /* 0x0000000000017941 */ /* 0x000fea0003800000 */
.L_x_119:
[----:B------:R-:W-:Y:S05]  /*6190*/  BRA `(.L_x_121) ;  /* 0xfffffff000107947 */ /* 0x000fea000383ffff */
.L_x_102:
[----:B0-----:R0:W1:Y:S02]  /*61a0*/  SYNCS.PHASECHK.TRANS64.TRYWAIT P1, [R14+URZ+0x20], R7 ;  /* 0x000020070e0075a7 */ /* 0x001064000802017f */
[----:B-1----:R-:W-:Y:S05]  /*61b0*/  @!P1 NANOSLEEP.SYNCS 0x989680 ;  /* 0x009896800000995d */ /* 0x002fea0003900000 */
[----:B------:R-:W1:Y:S02]  /*61c0*/  @!P1 SYNCS.PHASECHK.TRANS64 P1, [R14+URZ+0x20], R7 ;  /* 0x000020070e0095a7 */ /* 0x000e64000802007f */
[----:B-1----:R-:W-:Y:S05]  /*61d0*/  @!P1 BRA `(.L_x_102) ;  /* 0xfffffffc00f09947 */ /* 0x002fea000383ffff */
[----:B------:R-:W-:Y:S05]  /*61e0*/  BRA `(.L_x_122) ;  /* 0xfffffff000447947 */ /* 0x000fea000383ffff */
.L_x_111:
[----:B------:R-:W-:Y:S01]  /*61f0*/  BSSY B0, `(.L_x_123) ;  /* 0x0000006000007945 */ /* 0x000fe20003800000 */
[----:B------:R-:W-:-:S07]  /*6200*/  IMAD.MOV.U32 R15, RZ, RZ, -0x1 ;  /* 0xffffffffff0f7424 */ /* 0x000fce00078e00ff */
[----:B------:R-:W-:Y:S05]  /*6210*/  WARPSYNC.COLLECTIVE R15, `(.L_x_124) ;  /* 0x000000000f0c7348 */ /* 0x000fea0003c00000 */
[----:B------:R-:W-:Y:S02]  /*6220*/  ELECT P6, UR62, PT ;  /* 0x00000000003e782f */ /* 0x000fe400038c0000 */
[----:B------:R-:W-:Y:S01]  /*6230*/  MOV R14, UR62 ;  /* 0x0000003e000e7c02 */ /* 0x000fe20008000f00 */
[----:B------:R-:W-:Y:S10]  /*6240*/  ENDCOLLECTIVE ;  /* 0x000000000000791b */ /* 0x000ff40003800000 */
.L_x_124:
[----:B------:R-:W-:Y:S05]  /*6250*/  BSYNC B0 ;  /* 0x0000000000007941 */ /* 0x000fea0003800000 */
.L_x_123:
[----:B------:R-:W-:Y:S05]  /*6260*/  BRA `(.L_x_125) ;  /* 0xfffffff800cc7947 */ /* 0x000fea000383ffff */
.L_x_115:
[----:B0-----:R0:W1:Y:S02]  /*6270*/  SYNCS.PHASECHK.TRANS64.TRYWAIT P0, [R7+URZ], R4 ;  /* 0x00000004070075a7 */ /* 0x001064000800017f */
[----:B-1----:R-:W-:Y:S05]  /*6280*/  @!P0 NANOSLEEP.SYNCS 0x989680 ;  /* 0x009896800000895d */ /* 0x002fea0003900000 */
[----:B------:R-:W1:Y:S02]  /*6290*/  @!P0 SYNCS.PHASECHK.TRANS64 P0, [R7+URZ], R4 ;  /* 0x00000004070085a7 */ /* 0x000e64000800007f */
[----:B-1----:R-:W-:Y:S05]  /*62a0*/  @!P0 BRA `(.L_x_115) ;  /* 0xfffffffc00f08947 */ /* 0x002fea000383ffff */
[----:B------:R-:W-:Y:S05]  /*62b0*/  BRA `(.L_x_126) ;  /* 0xfffffffc000c7947 */ /* 0x000fea000383ffff */
.L_x_116:
[----:B0-----:R0:W1:Y:S02]  /*62c0*/  SYNCS.PHASECHK.TRANS64.TRYWAIT P0, [R8+URZ], R5 ;  /* 0x00000005080075a7 */ /* 0x001064000800017f */
[----:B-1----:R-:W-:Y:S05]  /*62d0*/  @!P0 NANOSLEEP.SYNCS 0x989680 ;  /* 0x009896800000895d */ /* 0x002fea0003900000 */
[----:B------:R-:W1:Y:S02]  /*62e0*/  @!P0 SYNCS.PHASECHK.TRANS64 P0, [R8+URZ], R5 ;  /* 0x00000005080085a7 */ /* 0x000e64000800007f */
[----:B-1----:R-:W-:Y:S05]  /*62f0*/  @!P0 BRA `(.L_x_116) ;  /* 0xfffffffc00f08947 */ /* 0x002fea000383ffff */
[----:B------:R-:W-:Y:S05]  /*6300*/  BRA `(.L_x_127) ;  /* 0xfffffffc001c7947 */ /* 0x000fea000383ffff */
.L_x_117:
[----:B-1----:R1:W2:Y:S02]  /*6310*/  SYNCS.PHASECHK.TRANS64.TRYWAIT P0, [R11+URZ], R6 ;  /* 0x000000060b0075a7 */ /* 0x0022a4000800017f */
[----:B--2---:R-:W-:Y:S05]  /*6320*/  @!P0 NANOSLEEP.SYNCS 0x989680 ;  /* 0x009896800000895d */ /* 0x004fea0003900000 */
[----:B------:R-:W2:Y:S02]  /*6330*/  @!P0 SYNCS.PHASECHK.TRANS64 P0, [R11+URZ], R6 ;  /* 0x000000060b0085a7 */ /* 0x000ea4000800007f */
[----:B--2---:R-:W-:Y:S05]  /*6340*/  @!P0 BRA `(.L_x_117) ;  /* 0xfffffffc00f08947 */ /* 0x004fea000383ffff */
[----:B------:R-:W-:Y:S05]  /*6350*/  BRA `(.L_x_128) ;  /* 0xfffffffc00247947 */ /* 0x000fea000383ffff */
.L_x_129:
[----:B------:R-:W-:-:S00]  /*6360*/  BRA `(.L_x_129) ;  /* 0xfffffffc00fc7947 */ /* 0x000fc0000383ffff */
[----:B------:R-:W-:-:S00]  /*6370*/  NOP ;  /* 0x0000000000007918 */ /* 0x000fc00000000000 */
        /* <DEDUP_REMOVED lines=8> */
.L_x_130:


//--------------------- .nv.global.init           --------------------------
	.section	.nv.global.init,"aw",@progbits
.nv.global.init:
	.type		$str$22,@object
	.size		$str$22,($str$23 - $str$22)
$str$22:
        /*0000*/ 	.byte	0x6b, 0x5f, 0x74, 0x69, 0x6c, 0x65, 0x5f, 0x63, 0x6f, 0x75, 0x6e, 0x74, 0x20, 0x3e, 0x3d, 0x20
        /*0010*/ 	.byte	0x31, 0x00
	.type		$str$23,@object
	.size		$str$23,(__unnamed_1 - $str$23)
$str$23:
        /*0012*/ 	.byte	0x2f, 0x74, 0x6d, 0x70, 0x2f, 0x63, 0x75, 0x74, 0x6c, 0x61, 0x73, 0x73, 0x5f, 0x73, 0x77, 0x65
        /*0022*/ 	.byte	0x65, 0x70, 0x5f, 0x73, 0x72, 0x63, 0x2f, 0x69, 0x6e, 0x63, 0x6c, 0x75, 0x64, 0x65, 0x2f, 0x63
        /*0032*/ 	.byte	0x75, 0x74, 0x6c, 0x61, 0x73, 0x73, 0x2f, 0x67, 0x65, 0x6d, 0x6d, 0x2f, 0x63, 0x6f, 0x6c, 0x6c
        /*0042*/ 	.byte	0x65, 0x63, 0x74, 0x69, 0x76, 0x65, 0x2f, 0x73, 0x6d, 0x39, 0x30, 0x5f, 0x6d, 0x6d, 0x61, 0x5f
        /*0052*/ 	.byte	0x74, 0x6d, 0x61, 0x5f, 0x67, 0x6d, 0x6d, 0x61, 0x5f, 0x73, 0x73, 0x5f, 0x77, 0x61, 0x72, 0x70
        /*0062*/ 	.byte	0x73, 0x70, 0x65, 0x63, 0x69, 0x61, 0x6c, 0x69, 0x7a, 0x65, 0x64, 0x2e, 0x68, 0x70, 0x70, 0x00
	.type		__unnamed_1,@object
	.size		__unnamed_1,(.L_0 - __unnamed_1)
__unnamed_1:
        /*0072*/ 	.byte	0x76, 0x6f, 0x69, 0x64, 0x20, 0x63, 0x75, 0x74, 0x6c, 0x61, 0x73, 0x73, 0x3a, 0x3a, 0x67, 0x65
        /* <DEDUP_REMOVED lines=176> */
        /*0b82*/ 	.byte	0x3a, 0x3a, 0x69, 0x64, 0x65, 0x6e, 0x74, 0x69, 0x74, 0x79, 0x5d, 0x00
.L_0:


//--------------------- .nv.shared._ZN7cutlass13device_kernelINS_4gemm6kernel13GemmUniversalIN4cute5tupleIJiiiiEEENS1_10collective13CollectiveMmaINS1_34MainloopSm90TmaGmmaWarpSpecializedILi4ENS5_IJNS4_1CILi1EEESB_SB_EEENS1_35KernelTmaWarpSpecializedCooperativeEEENS5_IJNSA_ILi128EEENSA_ILi64EEESG_EEENS_10tfloat32_tENS5_IJlSB_lEEESI_SJ_NS4_8TiledMMAINS4_8MMA_AtomIJNS4_4SM904GMMA29MMA_64x64x8_F32TF32TF32_SS_TNILNSN_7ScaleInE1ELSP_1EEEEEENS4_6LayoutINS5_IJNSA_ILi2EEESB_SB_EEENS5_IJSB_NSA_ILi0EEESV_EEEEENS5_IJNS4_10UnderscoreESY_SY_EEEEENS4_13SM90_TMA_LOADENS4_14ComposedLayoutINS4_7SwizzleILi3ELi4ELi3EEENS4_18smem_ptr_flag_bitsILi32EEENSS_INS5_IJNSA_ILi8EEENSA_ILi32EEEEEENS5_IJS18_SB_EEEEEEEvNS4_8identityES11_S1C_vS1D_EENS_8epilogue10collective6detail29Sm90TmaWarpSpecializedAdapterINS1G_15DefaultEpilogueISI_SJ_SJ_NS1F_6thread17LinearCombinationISI_Li1EffLNS1K_9ScaleType4KindE0ELNS_15FloatRoundStyleE2ESI_EENS1_15EpilogueDefaultEEEEEvvEEEEvNT_6ParamsE --------------------------
	.section	.nv.shared._ZN7cutlass13device_kernelINS_4gemm6kernel13GemmUniversalIN4cute5tupleIJiiiiEEENS1_10collective13CollectiveMmaINS1_34MainloopSm90TmaGmmaWarpSpecializedILi4ENS5_IJNS4_1CILi1EEESB_SB_EEENS1_35KernelTmaWarpSpecializedCooperativeEEENS5_IJNSA_ILi128EEENSA_ILi64EEESG_EEENS_10tfloat32_tENS5_IJlSB_lEEESI_SJ_NS4_8TiledMMAINS4_8MMA_AtomIJNS4_4SM904GMMA29MMA_64x64x8_F32TF32TF32_SS_TNILNSN_7ScaleInE1ELSP_1EEEEEENS4_6LayoutINS5_IJNSA_ILi2EEESB_SB_EEENS5_IJSB_NSA_ILi0EEESV_EEEEENS5_IJNS4_10UnderscoreESY_SY_EEEEENS4_13SM90_TMA_LOADENS4_14ComposedLayoutINS4_7SwizzleILi3ELi4ELi3EEENS4_18smem_ptr_flag_bitsILi32EEENSS_INS5_IJNSA_ILi8EEENSA_ILi32EEEEEENS5_IJS18_SB_EEEEEEEvNS4_8identityES11_S1C_vS1D_EENS_8epilogue10collective6detail29Sm90TmaWarpSpecializedAdapterINS1G_15DefaultEpilogueISI_SJ_SJ_NS1F_6thread17LinearCombinationISI_Li1EffLNS1K_9ScaleType4KindE0ELNS_15FloatRoundStyleE2ESI_EENS1_15EpilogueDefaultEEEEEvvEEEEvNT_6ParamsE,"aw",@nobits
	.sectionflags	@""
	.align	16
	.zero		1024


//--------------------- .nv.shared.reserved.0     --------------------------
	.section	.nv.shared.reserved.0,"aw",@nobits
	.weak		__nv_reservedSMEM_offset_0_alias
	.size		__nv_reservedSMEM_offset_0_alias, 0, 0
	.other		__nv_reservedSMEM_offset_0_alias,@"STO_CUDA_RESERVED_SHARED STV_DEFAULT"
__nv_reservedSMEM_offset_0_alias:
	.zero		0


//--------------------- .nv.global                --------------------------
	.section	.nv.global,"aw",@nobits
.nv.global:
	.type		_ZN39_INTERNAL_c0210289_4_k_cu_6f755390_59084cute1_E,@object
	.size		_ZN39_INTERNAL_c0210289_4_k_cu_6f755390_59084cute1_E,(_ZN39_INTERNAL_c0210289_4_k_cu_6f755390_59084cuda3std3__45__cpo6cbeginE - _ZN39_INTERNAL_c0210289_4_k_cu_6f755390_59084cute1_E)
_ZN39_INTERNAL_c0210289_4_k_cu_6f755390_59084cute1_E:
	.zero		1
	.type		_ZN39_INTERNAL_c0210289_4_k_cu_6f755390_59084cuda3std3__45__cpo6cbeginE,@object
	.size		_ZN39_INTERNAL_c0210289_4_k_cu_6f755390_59084cuda3std3__45__cpo6cbeginE,(_ZN39_INTERNAL_c0210289_4_k_cu_6f755390_59084cuda3std3__48in_placeE - _ZN39_INTERNAL_c0210289_4_k_cu_6f755390_59084cuda3std3__45__cpo6cbeginE)
_ZN39_INTERNAL_c0210289_4_k_cu_6f755390_59084cuda3std3__45__cpo6cbeginE:
	.zero		1
	.type		_ZN39_INTERNAL_c0210289_4_k_cu_6f755390_59084cuda3std3__48in_placeE,@object
	.size		_ZN39_INTERNAL_c0210289_4_k_cu_6f755390_59084cuda3std3__48in_placeE,(_ZN39_INTERNAL_c0210289_4_k_cu_6f755390_59084cuda3std6ranges3__45__cpo9iter_moveE - _ZN39_INTERNAL_c0210289_4_k_cu_6f755390_59084cuda3std3__48in_placeE)
_ZN39_INTERNAL_c0210289_4_k_cu_6f755390_59084cuda3std3__48in_placeE:
	.zero		1
	.type		_ZN39_INTERNAL_c0210289_4_k_cu_6f755390_59084cuda3std6ranges3__45__cpo9iter_moveE,@object
	.size		_ZN39_INTERNAL_c0210289_4_k_cu_6f755390_59084cuda3std6ranges3__45__cpo9iter_moveE,(_ZN39_INTERNAL_c0210289_4_k_cu_6f755390_59084cuda3std3__45__cpo5beginE - _ZN39_INTERNAL_c0210289_4_k_cu_6f755390_59084cuda3std6ranges3__45__cpo9iter_moveE)
_ZN39_INTERNAL_c0210289_4_k_cu_6f755390_59084cuda3std6ranges3__45__cpo9iter_moveE:
	.zero		1
	.type		_ZN39_INTERNAL_c0210289_4_k_cu_6f755390_59084cuda3std3__45__cpo5beginE,@object
	.size		_ZN39_INTERNAL_c0210289_4_k_cu_6f755390_59084cuda3std3__45__cpo5beginE,(_ZN39_INTERNAL_c0210289_4_k_cu_6f755390_59084cuda3std3__441_GLOBAL__N__c0210289_4_k_cu_6f755390_59086ignoreE - _ZN39_INTERNAL_c0210289_4_k_cu_6f755390_59084cuda3std3__45__cpo5beginE)
_ZN39_INTERNAL_c0210289_4_k_cu_6f755390_59084cuda3std3__45__cpo5beginE:
	.zero		1
	.type		_ZN39_INTERNAL_c0210289_4_k_cu_6f755390_59084cuda3std3__441_GLOBAL__N__c0210289_4_k_cu_6f755390_59086ignoreE,@object
	.size		_ZN39_INTERNAL_c0210289_4_k_cu_6f755390_59084cuda3std3__441_GLOBAL__N__c0210289_4_k_cu_6f755390_59086ignoreE,(_ZN39_INTERNAL_c0210289_4_k_cu_6f755390_59084cute7productE - _ZN39_INTERNAL_c0210289_4_k_cu_6f755390_59084cuda3std3__441_GLOBAL__N__c0210289_4_k_cu_6f755390_59086ignoreE)
_ZN39_INTERNAL_c0210289_4_k_cu_6f755390_59084cuda3std3__441_GLOBAL__N__c0210289_4_k_cu_6f755390_59086ignoreE:
	.zero		1
	.type		_ZN39_INTERNAL_c0210289_4_k_cu_6f755390_59084cute7productE,@object
	.size		_ZN39_INTERNAL_c0210289_4_k_cu_6f755390_59084cute7productE,(_ZN39_INTERNAL_c0210289_4_k_cu_6f755390_59084cuda3std3__45__cpo3endE - _ZN39_INTERNAL_c0210289_4_k_cu_6f755390_59084cute7productE)
_ZN39_INTERNAL_c0210289_4_k_cu_6f755390_59084cute7productE:
	.zero		1
	.type		_ZN39_INTERNAL_c0210289_4_k_cu_6f755390_59084cuda3std3__45__cpo3endE,@object
	.size		_ZN39_INTERNAL_c0210289_4_k_cu_6f755390_59084cuda3std3__45__cpo3endE,(_ZN39_INTERNAL_c0210289_4_k_cu_6f755390_59084cuda3std3__419piecewise_constructE - _ZN39_INTERNAL_c0210289_4_k_cu_6f755390_59084cuda3std3__45__cpo3endE)
_ZN39_INTERNAL_c0210289_4_k_cu_6f755390_59084cuda3std3__45__cpo3endE:
	.zero		1
	.type		_ZN39_INTERNAL_c0210289_4_k_cu_6f755390_59084cuda3std3__419piecewise_constructE,@object
	.size		_ZN39_INTERNAL_c0210289_4_k_cu_6f755390_59084cuda3std3__419piecewise_constructE,(_ZN39_INTERNAL_c0210289_4_k_cu_6f755390_59084cuda3std3__45__cpo4cendE - _ZN39_INTERNAL_c0210289_4_k_cu_6f755390_59084cuda3std3__419piecewise_constructE)
_ZN39_INTERNAL_c0210289_4_k_cu_6f755390_59084cuda3std3__419piecewise_constructE:
	.zero		1
	.type		_ZN39_INTERNAL_c0210289_4_k_cu_6f755390_59084cuda3std3__45__cpo4cendE,@object
	.size		_ZN39_INTERNAL_c0210289_4_k_cu_6f755390_59084cuda3std3__45__cpo4cendE,(_ZN39_INTERNAL_c0210289_4_k_cu_6f755390_59084cuda3std6ranges3__45__cpo4swapE - _ZN39_INTERNAL_c0210289_4_k_cu_6f755390_59084cuda3std3__45__cpo4cendE)
_ZN39_INTERNAL_c0210289_4_k_cu_6f755390_59084cuda3std3__45__cpo4cendE:
	.zero		1
	.type		_ZN39_INTERNAL_c0210289_4_k_cu_6f755390_59084cuda3std6ranges3__45__cpo4swapE,@object
	.size		_ZN39_INTERNAL_c0210289_4_k_cu_6f755390_59084cuda3std6ranges3__45__cpo4swapE,(.L_8 - _ZN39_INTERNAL_c0210289_4_k_cu_6f755390_59084cuda3std6ranges3__45__cpo4swapE)
_ZN39_INTERNAL_c0210289_4_k_cu_6f755390_59084cuda3std6ranges3__45__cpo4swapE:
	.zero		1
.L_8:


//--------------------- .nv.constant0._ZN7cutlass13device_kernelINS_4gemm6kernel13GemmUniversalIN4cute5tupleIJiiiiEEENS1_10collective13CollectiveMmaINS1_34MainloopSm90TmaGmmaWarpSpecializedILi4ENS5_IJNS4_1CILi1EEESB_SB_EEENS1_35KernelTmaWarpSpecializedCooperativeEEENS5_IJNSA_ILi128EEENSA_ILi64EEESG_EEENS_10tfloat32_tENS5_IJlSB_lEEESI_SJ_NS4_8TiledMMAINS4_8MMA_AtomIJNS4_4SM904GMMA29MMA_64x64x8_F32TF32TF32_SS_TNILNSN_7ScaleInE1ELSP_1EEEEEENS4_6LayoutINS5_IJNSA_ILi2EEESB_SB_EEENS5_IJSB_NSA_ILi0EEESV_EEEEENS5_IJNS4_10UnderscoreESY_SY_EEEEENS4_13SM90_TMA_LOADENS4_14ComposedLayoutINS4_7SwizzleILi3ELi4ELi3EEENS4_18smem_ptr_flag_bitsILi32EEENSS_INS5_IJNSA_ILi8EEENSA_ILi32EEEEEENS5_IJS18_SB_EEEEEEEvNS4_8identityES11_S1C_vS1D_EENS_8epilogue10collective6detail29Sm90TmaWarpSpecializedAdapterINS1G_15DefaultEpilogueISI_SJ_SJ_NS1F_6thread17LinearCombinationISI_Li1EffLNS1K_9ScaleType4KindE0ELNS_15FloatRoundStyleE2ESI_EENS1_15EpilogueDefaultEEEEEvvEEEEvNT_6ParamsE --------------------------
	.section	.nv.constant0._ZN7cutlass13device_kernelINS_4gemm6kernel13GemmUniversalIN4cute5tupleIJiiiiEEENS1_10collective13CollectiveMmaINS1_34MainloopSm90TmaGmmaWarpSpecializedILi4ENS5_IJNS4_1CILi1EEESB_SB_EEENS1_35KernelTmaWarpSpecializedCooperativeEEENS5_IJNSA_ILi128EEENSA_ILi64EEESG_EEENS_10tfloat32_tENS5_IJlSB_lEEESI_SJ_NS4_8TiledMMAINS4_8MMA_AtomIJNS4_4SM904GMMA29MMA_64x64x8_F32TF32TF32_SS_TNILNSN_7ScaleInE1ELSP_1EEEEEENS4_6LayoutINS5_IJNSA_ILi2EEESB_SB_EEENS5_IJSB_NSA_ILi0EEESV_EEEEENS5_IJNS4_10UnderscoreESY_SY_EEEEENS4_13SM90_TMA_LOADENS4_14ComposedLayoutINS4_7SwizzleILi3ELi4ELi3EEENS4_18smem_ptr_flag_bitsILi32EEENSS_INS5_IJNSA_ILi8EEENSA_ILi32EEEEEENS5_IJS18_SB_EEEEEEEvNS4_8identityES11_S1C_vS1D_EENS_8epilogue10collective6detail29Sm90TmaWarpSpecializedAdapterINS1G_15DefaultEpilogueISI_SJ_SJ_NS1F_6thread17LinearCombinationISI_Li1EffLNS1K_9ScaleType4KindE0ELNS_15FloatRoundStyleE2ESI_EENS1_15EpilogueDefaultEEEEEvvEEEEvNT_6ParamsE,"a",@progbits
	.sectionflags	@""
	.align	4
.nv.constant0._ZN7cutlass13device_kernelINS_4gemm6kernel13GemmUniversalIN4cute5tupleIJiiiiEEENS1_10collective13CollectiveMmaINS1_34MainloopSm90TmaGmmaWarpSpecializedILi4ENS5_IJNS4_1CILi1EEESB_SB_EEENS1_35KernelTmaWarpSpecializedCooperativeEEENS5_IJNSA_ILi128EEENSA_ILi64EEESG_EEENS_10tfloat32_tENS5_IJlSB_lEEESI_SJ_NS4_8TiledMMAINS4_8MMA_AtomIJNS4_4SM904GMMA29MMA_64x64x8_F32TF32TF32_SS_TNILNSN_7ScaleInE1ELSP_1EEEEEENS4_6LayoutINS5_IJNSA_ILi2EEESB_SB_EEENS5_IJSB_NSA_ILi0EEESV_EEEEENS5_IJNS4_10UnderscoreESY_SY_EEEEENS4_13SM90_TMA_LOADENS4_14ComposedLayoutINS4_7SwizzleILi3ELi4ELi3EEENS4_18smem_ptr_flag_bitsILi32EEENSS_INS5_IJNSA_ILi8EEENSA_ILi32EEEEEENS5_IJS18_SB_EEEEEEEvNS4_8identityES11_S1C_vS1D_EENS_8epilogue10collective6detail29Sm90TmaWarpSpecializedAdapterINS1G_15DefaultEpilogueISI_SJ_SJ_NS1F_6thread17LinearCombinationISI_Li1EffLNS1K_9ScaleType4KindE0ELNS_15FloatRoundStyleE2ESI_EENS1_15EpilogueDefaultEEEEEvvEEEEvNT_6ParamsE:
	.zero		1664


//--------------------- SYMBOLS --------------------------

	.type		.nv.reservedSmem.offset0,@object
	.size		.nv.reservedSmem.offset0,0x4
	.type		__assertfail,@function
